//
// Generated by NVIDIA NVVM Compiler
//
// Compiler Build ID: CL-36424714
// Cuda compilation tools, release 13.0, V13.0.88
// Based on NVVM 20.0.0
//

.version 9.0
.target sm_100
.address_size 64

	// .globl	_Z22gpu_image_to_histogramPhPi
// _ZZ11gpu_consumePhS_PViPV14producer_queuePV14consumer_queueE10histogram1 has been demoted
// _ZZ11gpu_consumePhS_PViPV14producer_queuePV14consumer_queueE10histogram2 has been demoted
// _ZZ11gpu_consumePhS_PViPV14producer_queuePV14consumer_queueE8distance has been demoted

.visible .entry _Z22gpu_image_to_histogramPhPi(
	.param .u64 .ptr .align 1 _Z22gpu_image_to_histogramPhPi_param_0,
	.param .u64 .ptr .align 1 _Z22gpu_image_to_histogramPhPi_param_1
)
{
	.reg .pred 	%p<26>;
	.reg .b16 	%rs<50>;
	.reg .b32 	%r<18>;
	.reg .b64 	%rd<19>;

	ld.param.u64 	%rd4, [_Z22gpu_image_to_histogramPhPi_param_0];
	ld.param.u64 	%rd3, [_Z22gpu_image_to_histogramPhPi_param_1];
	cvta.to.global.u64 	%rd1, %rd4;
	mov.u32 	%r3, %tid.x;
	shr.u32 	%r1, %r3, 5;
	and.b32  	%r2, %r3, 31;
	cvt.u64.u32 	%rd5, %r3;
	add.s64 	%rd2, %rd1, %rd5;
	ld.global.u8 	%rs1, [%rd2];
	add.s32 	%r4, %r1, -1;
	add.s32 	%r5, %r2, -1;
	setp.gt.u32 	%p3, %r4, 31;
	setp.gt.u32 	%p1, %r5, 31;
	or.pred  	%p5, %p3, %p1;
	mov.b16 	%rs43, 0;
	@%p5 bra 	$L__BB0_2;
	shl.b32 	%r6, %r4, 5;
	add.s32 	%r7, %r6, %r5;
	cvt.u64.u32 	%rd6, %r7;
	add.s64 	%rd7, %rd1, %rd6;
	ld.global.u8 	%rs19, [%rd7];
	setp.lt.u16 	%p6, %rs19, %rs1;
	selp.b16 	%rs43, 0, -128, %p6;
$L__BB0_2:
	setp.gt.u32 	%p7, %r4, 31;
	@%p7 bra 	$L__BB0_4;
	add.s32 	%r8, %r3, -32;
	cvt.u64.u32 	%rd8, %r8;
	add.s64 	%rd9, %rd1, %rd8;
	ld.global.u8 	%rs21, [%rd9];
	setp.lt.u16 	%p8, %rs21, %rs1;
	selp.b16 	%rs23, 0, 64, %p8;
	or.b16  	%rs43, %rs23, %rs43;
$L__BB0_4:
	setp.gt.u32 	%p9, %r4, 31;
	setp.eq.s32 	%p10, %r2, 31;
	or.pred  	%p11, %p10, %p9;
	@%p11 bra 	$L__BB0_6;
	shl.b32 	%r9, %r4, 5;
	or.b32  	%r10, %r9, %r2;
	cvt.u64.u32 	%rd10, %r10;
	add.s64 	%rd11, %rd1, %rd10;
	ld.global.u8 	%rs24, [%rd11+1];
	setp.lt.u16 	%p12, %rs24, %rs1;
	selp.b16 	%rs26, 0, 32, %p12;
	or.b16  	%rs43, %rs26, %rs43;
$L__BB0_6:
	setp.eq.s32 	%p13, %r2, 31;
	@%p13 bra 	$L__BB0_8;
	ld.global.u8 	%rs27, [%rd2+1];
	setp.lt.u16 	%p14, %rs27, %rs1;
	selp.b16 	%rs29, 0, 16, %p14;
	or.b16  	%rs43, %rs29, %rs43;
$L__BB0_8:
	setp.eq.s32 	%p15, %r2, 31;
	setp.eq.s32 	%p16, %r1, 31;
	or.pred  	%p17, %p16, %p15;
	@%p17 bra 	$L__BB0_10;
	ld.global.u8 	%rs30, [%rd2+33];
	setp.lt.u16 	%p18, %rs30, %rs1;
	selp.b16 	%rs32, 0, 8, %p18;
	or.b16  	%rs43, %rs32, %rs43;
$L__BB0_10:
	setp.eq.s32 	%p20, %r1, 31;
	mov.pred 	%p25, -1;
	@%p20 bra 	$L__BB0_12;
	ld.global.u8 	%rs33, [%rd2+32];
	setp.lt.u16 	%p21, %rs33, %rs1;
	selp.b16 	%rs35, 0, 4, %p21;
	or.b16  	%rs43, %rs35, %rs43;
	mov.pred 	%p25, %p1;
$L__BB0_12:
	@%p25 bra 	$L__BB0_14;
	shl.b32 	%r11, %r1, 5;
	add.s32 	%r12, %r11, %r5;
	add.s32 	%r13, %r12, 32;
	cvt.u64.u32 	%rd12, %r13;
	add.s64 	%rd13, %rd1, %rd12;
	ld.global.u8 	%rs36, [%rd13];
	setp.lt.u16 	%p22, %rs36, %rs1;
	selp.b16 	%rs38, 0, 2, %p22;
	or.b16  	%rs43, %rs38, %rs43;
$L__BB0_14:
	setp.gt.u32 	%p23, %r5, 31;
	@%p23 bra 	$L__BB0_16;
	add.s32 	%r14, %r3, -1;
	cvt.u64.u32 	%rd14, %r14;
	add.s64 	%rd15, %rd1, %rd14;
	ld.global.u8 	%rs39, [%rd15];
	setp.ge.u16 	%p24, %rs39, %rs1;
	selp.u16 	%rs41, 1, 0, %p24;
	or.b16  	%rs43, %rs43, %rs41;
$L__BB0_16:
	cvta.to.global.u64 	%rd16, %rd3;
	cvt.u32.u16 	%r15, %rs43;
	and.b32  	%r16, %r15, 255;
	mul.wide.u32 	%rd17, %r16, 4;
	add.s64 	%rd18, %rd16, %rd17;
	atom.global.add.u32 	%r17, [%rd18], 1;
	ret;

}
	// .globl	_Z22gpu_histogram_distancePiS_Pd
.visible .entry _Z22gpu_histogram_distancePiS_Pd(
	.param .u64 .ptr .align 1 _Z22gpu_histogram_distancePiS_Pd_param_0,
	.param .u64 .ptr .align 1 _Z22gpu_histogram_distancePiS_Pd_param_1,
	.param .u64 .ptr .align 1 _Z22gpu_histogram_distancePiS_Pd_param_2
)
{
	.reg .pred 	%p<10>;
	.reg .b32 	%r<8>;
	.reg .b64 	%rd<13>;
	.reg .b64 	%fd<31>;

	ld.param.u64 	%rd3, [_Z22gpu_histogram_distancePiS_Pd_param_0];
	ld.param.u64 	%rd4, [_Z22gpu_histogram_distancePiS_Pd_param_1];
	ld.param.u64 	%rd5, [_Z22gpu_histogram_distancePiS_Pd_param_2];
	cvta.to.global.u64 	%rd6, %rd4;
	cvta.to.global.u64 	%rd7, %rd3;
	cvta.to.global.u64 	%rd1, %rd5;
	mov.u32 	%r1, %tid.x;
	mul.wide.u32 	%rd8, %r1, 8;
	add.s64 	%rd2, %rd1, %rd8;
	mov.b64 	%rd9, 0;
	st.global.u64 	[%rd2], %rd9;
	mul.wide.u32 	%rd10, %r1, 4;
	add.s64 	%rd11, %rd7, %rd10;
	ld.global.u32 	%r2, [%rd11];
	add.s64 	%rd12, %rd6, %rd10;
	ld.global.u32 	%r3, [%rd12];
	neg.s32 	%r4, %r3;
	setp.eq.s32 	%p1, %r2, %r4;
	mov.f64 	%fd30, 0d0000000000000000;
	@%p1 bra 	$L__BB1_2;
	sub.s32 	%r5, %r2, %r3;
	mul.lo.s32 	%r6, %r5, %r5;
	cvt.rn.f64.u32 	%fd4, %r6;
	add.s32 	%r7, %r3, %r2;
	cvt.rn.f64.s32 	%fd5, %r7;
	div.rn.f64 	%fd30, %fd4, %fd5;
$L__BB1_2:
	st.global.f64 	[%rd2], %fd30;
	bar.sync 	0;
	setp.gt.u32 	%p2, %r1, 127;
	@%p2 bra 	$L__BB1_4;
	ld.global.f64 	%fd6, [%rd2];
	ld.global.f64 	%fd7, [%rd2+1024];
	add.f64 	%fd8, %fd6, %fd7;
	st.global.f64 	[%rd2], %fd8;
$L__BB1_4:
	bar.sync 	0;
	setp.gt.u32 	%p3, %r1, 63;
	@%p3 bra 	$L__BB1_6;
	ld.global.f64 	%fd9, [%rd2];
	ld.global.f64 	%fd10, [%rd2+512];
	add.f64 	%fd11, %fd9, %fd10;
	st.global.f64 	[%rd2], %fd11;
$L__BB1_6:
	bar.sync 	0;
	setp.gt.u32 	%p4, %r1, 31;
	@%p4 bra 	$L__BB1_8;
	ld.global.f64 	%fd12, [%rd2];
	ld.global.f64 	%fd13, [%rd2+256];
	add.f64 	%fd14, %fd12, %fd13;
	st.global.f64 	[%rd2], %fd14;
$L__BB1_8:
	bar.sync 	0;
	setp.gt.u32 	%p5, %r1, 15;
	@%p5 bra 	$L__BB1_10;
	ld.global.f64 	%fd15, [%rd2];
	ld.global.f64 	%fd16, [%rd2+128];
	add.f64 	%fd17, %fd15, %fd16;
	st.global.f64 	[%rd2], %fd17;
$L__BB1_10:
	bar.sync 	0;
	setp.gt.u32 	%p6, %r1, 7;
	@%p6 bra 	$L__BB1_12;
	ld.global.f64 	%fd18, [%rd2];
	ld.global.f64 	%fd19, [%rd2+64];
	add.f64 	%fd20, %fd18, %fd19;
	st.global.f64 	[%rd2], %fd20;
$L__BB1_12:
	bar.sync 	0;
	setp.gt.u32 	%p7, %r1, 3;
	@%p7 bra 	$L__BB1_14;
	ld.global.f64 	%fd21, [%rd2];
	ld.global.f64 	%fd22, [%rd2+32];
	add.f64 	%fd23, %fd21, %fd22;
	st.global.f64 	[%rd2], %fd23;
$L__BB1_14:
	bar.sync 	0;
	setp.gt.u32 	%p8, %r1, 1;
	@%p8 bra 	$L__BB1_16;
	ld.global.f64 	%fd24, [%rd2];
	ld.global.f64 	%fd25, [%rd2+16];
	add.f64 	%fd26, %fd24, %fd25;
	st.global.f64 	[%rd2], %fd26;
$L__BB1_16:
	bar.sync 	0;
	setp.ne.s32 	%p9, %r1, 0;
	@%p9 bra 	$L__BB1_18;
	ld.global.f64 	%fd27, [%rd2];
	ld.global.f64 	%fd28, [%rd1+8];
	add.f64 	%fd29, %fd27, %fd28;
	st.global.f64 	[%rd2], %fd29;
$L__BB1_18:
	bar.sync 	0;
	ret;

}
	// .globl	_Z11gpu_consumePhS_PViPV14producer_queuePV14consumer_queue
.visible .entry _Z11gpu_consumePhS_PViPV14producer_queuePV14consumer_queue(
	.param .u64 .ptr .align 1 _Z11gpu_consumePhS_PViPV14producer_queuePV14consumer_queue_param_0,
	.param .u64 .ptr .align 1 _Z11gpu_consumePhS_PViPV14producer_queuePV14consumer_queue_param_1,
	.param .u64 .ptr .align 1 _Z11gpu_consumePhS_PViPV14producer_queuePV14consumer_queue_param_2,
	.param .u64 .ptr .align 1 _Z11gpu_consumePhS_PViPV14producer_queuePV14consumer_queue_param_3,
	.param .u64 .ptr .align 1 _Z11gpu_consumePhS_PViPV14producer_queuePV14consumer_queue_param_4
)
{
	.reg .pred 	%p<102>;
	.reg .b16 	%rs<101>;
	.reg .b32 	%r<260>;
	.reg .b64 	%rd<63>;
	.reg .b64 	%fd<68>;
	// demoted variable
	.shared .align 4 .b8 _ZZ11gpu_consumePhS_PViPV14producer_queuePV14consumer_queueE10histogram1[1024];
	// demoted variable
	.shared .align 4 .b8 _ZZ11gpu_consumePhS_PViPV14producer_queuePV14consumer_queueE10histogram2[1024];
	// demoted variable
	.shared .align 8 .b8 _ZZ11gpu_consumePhS_PViPV14producer_queuePV14consumer_queueE8distance[2048];
	ld.param.u64 	%rd11, [_Z11gpu_consumePhS_PViPV14producer_queuePV14consumer_queue_param_0];
	ld.param.u64 	%rd12, [_Z11gpu_consumePhS_PViPV14producer_queuePV14consumer_queue_param_1];
	ld.param.u64 	%rd13, [_Z11gpu_consumePhS_PViPV14producer_queuePV14consumer_queue_param_2];
	ld.param.u64 	%rd14, [_Z11gpu_consumePhS_PViPV14producer_queuePV14consumer_queue_param_3];
	ld.param.u64 	%rd15, [_Z11gpu_consumePhS_PViPV14producer_queuePV14consumer_queue_param_4];
	cvta.to.global.u64 	%rd1, %rd11;
	cvta.to.global.u64 	%rd2, %rd12;
	cvta.to.global.u64 	%rd16, %rd15;
	cvta.to.global.u64 	%rd3, %rd13;
	cvta.to.global.u64 	%rd17, %rd14;
	mov.u32 	%r1, %tid.x;
	mov.u32 	%r95, %ctaid.x;
	mul.wide.u32 	%rd18, %r95, 88;
	add.s64 	%rd19, %rd17, %rd18;
	add.s64 	%rd4, %rd19, 80;
	mov.u32 	%r2, %ntid.x;
	mul.wide.u32 	%rd20, %r95, 168;
	add.s64 	%rd21, %rd16, %rd20;
	add.s64 	%rd5, %rd21, 164;
	add.s32 	%r3, %r1, %r2;
	max.u32 	%r96, %r3, 256;
	setp.lt.u32 	%p5, %r3, 256;
	selp.u32 	%r97, 1, 0, %p5;
	add.s32 	%r98, %r3, %r97;
	sub.s32 	%r99, %r96, %r98;
	div.u32 	%r100, %r99, %r2;
	add.s32 	%r4, %r100, %r97;
	add.s32 	%r101, %r4, 1;
	and.b32  	%r5, %r101, 3;
	shl.b32 	%r102, %r1, 2;
	mov.u32 	%r103, _ZZ11gpu_consumePhS_PViPV14producer_queuePV14consumer_queueE10histogram1;
	add.s32 	%r6, %r103, %r102;
	shl.b32 	%r7, %r2, 2;
	add.s32 	%r8, %r6, %r7;
	add.s32 	%r9, %r3, %r2;
	add.s32 	%r10, %r8, %r7;
	add.s32 	%r11, %r9, %r2;
	mov.u32 	%r104, _ZZ11gpu_consumePhS_PViPV14producer_queuePV14consumer_queueE10histogram2;
	add.s32 	%r12, %r104, %r102;
	add.s32 	%r13, %r12, %r7;
	add.s32 	%r14, %r13, %r7;
	shl.b32 	%r105, %r1, 3;
	mov.u32 	%r106, _ZZ11gpu_consumePhS_PViPV14producer_queuePV14consumer_queueE8distance;
	add.s32 	%r15, %r106, %r105;
	shl.b32 	%r16, %r2, 3;
	add.s32 	%r17, %r15, %r16;
	add.s32 	%r18, %r17, %r16;
	shl.b32 	%r19, %r2, 4;
	mul.lo.s32 	%r20, %r2, 12;
	add.s64 	%rd23, %rd4, -80;
$L__BB2_1:
	setp.ne.s32 	%p6, %r1, 0;
	@%p6 bra 	$L__BB2_4;
$L__BB2_2:
	ld.volatile.global.u32 	%r107, [%rd4];
	ld.volatile.global.u32 	%r108, [%rd4+4];
	setp.gt.s32 	%p7, %r107, %r108;
	@%p7 bra 	$L__BB2_4;
	ld.volatile.global.u32 	%r109, [%rd3];
	setp.eq.s32 	%p8, %r109, 0;
	@%p8 bra 	$L__BB2_2;
$L__BB2_4:
	bar.sync 	0;
	ld.volatile.global.u32 	%r110, [%rd4];
	ld.volatile.global.u32 	%r111, [%rd4+4];
	setp.gt.s32 	%p9, %r110, %r111;
	@%p9 bra 	$L__BB2_6;
	ld.volatile.global.u32 	%r112, [%rd3];
	setp.ne.s32 	%p10, %r112, 0;
	@%p10 bra 	$L__BB2_107;
$L__BB2_6:
	setp.ne.s32 	%p11, %r1, 0;
	ld.volatile.global.u32 	%r113, [%rd4+4];
	mul.hi.s32 	%r114, %r113, 1717986919;
	shr.u32 	%r115, %r114, 31;
	shr.s32 	%r116, %r114, 2;
	add.s32 	%r117, %r116, %r115;
	mul.lo.s32 	%r118, %r117, 10;
	sub.s32 	%r119, %r113, %r118;
	mul.wide.s32 	%rd22, %r119, 8;
	add.s64 	%rd24, %rd22, %rd23;
	ld.volatile.global.u32 	%r21, [%rd24+4];
	ld.volatile.global.u32 	%r120, [%rd4+4];
	mul.hi.s32 	%r121, %r120, 1717986919;
	shr.u32 	%r122, %r121, 31;
	shr.s32 	%r123, %r121, 2;
	add.s32 	%r124, %r123, %r122;
	mul.lo.s32 	%r125, %r124, 10;
	sub.s32 	%r126, %r120, %r125;
	mul.wide.s32 	%rd25, %r126, 8;
	add.s64 	%rd26, %rd23, %rd25;
	ld.volatile.global.u32 	%r22, [%rd26];
	bar.sync 	0;
	@%p11 bra 	$L__BB2_8;
	membar.sys;
	ld.volatile.global.u32 	%r127, [%rd4+4];
	add.s32 	%r128, %r127, 1;
	st.volatile.global.u32 	[%rd4+4], %r128;
	membar.sys;
$L__BB2_8:
	setp.gt.u32 	%p12, %r1, 255;
	@%p12 bra 	$L__BB2_16;
	setp.eq.s32 	%p13, %r5, 0;
	mov.u32 	%r244, %r1;
	@%p13 bra 	$L__BB2_13;
	setp.eq.s32 	%p14, %r5, 1;
	mov.b32 	%r129, 0;
	st.shared.u32 	[%r6], %r129;
	mov.u32 	%r244, %r3;
	@%p14 bra 	$L__BB2_13;
	setp.eq.s32 	%p15, %r5, 2;
	mov.b32 	%r130, 0;
	st.shared.u32 	[%r8], %r130;
	mov.u32 	%r244, %r9;
	@%p15 bra 	$L__BB2_13;
	mov.b32 	%r131, 0;
	st.shared.u32 	[%r10], %r131;
	mov.u32 	%r244, %r11;
$L__BB2_13:
	setp.lt.u32 	%p16, %r4, 3;
	@%p16 bra 	$L__BB2_16;
	shl.b32 	%r132, %r244, 2;
	mov.u32 	%r133, _ZZ11gpu_consumePhS_PViPV14producer_queuePV14consumer_queueE10histogram1;
	add.s32 	%r245, %r133, %r132;
$L__BB2_15:
	mov.b32 	%r134, 0;
	st.shared.u32 	[%r245], %r134;
	add.s32 	%r135, %r245, %r7;
	st.shared.u32 	[%r135], %r134;
	add.s32 	%r136, %r245, %r16;
	st.shared.u32 	[%r136], %r134;
	add.s32 	%r137, %r245, %r20;
	st.shared.u32 	[%r137], %r134;
	add.s32 	%r244, %r244, %r7;
	add.s32 	%r245, %r245, %r19;
	setp.lt.u32 	%p17, %r244, 256;
	@%p17 bra 	$L__BB2_15;
$L__BB2_16:
	cvt.s64.s32 	%rd27, %r21;
	add.s64 	%rd6, %rd1, %rd27;
	bar.sync 	0;
	mov.u32 	%r247, %r1;
$L__BB2_17:
	shr.u32 	%r30, %r247, 5;
	and.b32  	%r31, %r247, 31;
	and.b32  	%r32, %r247, 1023;
	cvt.u64.u32 	%rd28, %r32;
	add.s64 	%rd7, %rd6, %rd28;
	ld.global.u8 	%rs1, [%rd7];
	add.s32 	%r33, %r30, -1;
	add.s32 	%r34, %r31, -1;
	setp.gt.u32 	%p18, %r33, 31;
	setp.gt.u32 	%p1, %r34, 31;
	or.pred  	%p20, %p18, %p1;
	mov.b16 	%rs86, 0;
	@%p20 bra 	$L__BB2_19;
	shl.b32 	%r138, %r33, 5;
	add.s32 	%r139, %r138, %r34;
	cvt.u64.u32 	%rd29, %r139;
	add.s64 	%rd30, %rd6, %rd29;
	ld.global.u8 	%rs36, [%rd30];
	setp.lt.u16 	%p21, %rs36, %rs1;
	selp.b16 	%rs86, 0, -128, %p21;
$L__BB2_19:
	@%p18 bra 	$L__BB2_21;
	shl.b32 	%r140, %r33, 5;
	or.b32  	%r141, %r140, %r31;
	cvt.u64.u32 	%rd31, %r141;
	add.s64 	%rd32, %rd6, %rd31;
	ld.global.u8 	%rs38, [%rd32];
	setp.lt.u16 	%p23, %rs38, %rs1;
	selp.b16 	%rs40, 0, 64, %p23;
	or.b16  	%rs86, %rs40, %rs86;
$L__BB2_21:
	setp.eq.s32 	%p25, %r31, 31;
	or.pred  	%p26, %p25, %p18;
	@%p26 bra 	$L__BB2_23;
	shl.b32 	%r142, %r33, 5;
	or.b32  	%r143, %r142, %r31;
	cvt.u64.u32 	%rd33, %r143;
	add.s64 	%rd34, %rd6, %rd33;
	ld.global.u8 	%rs41, [%rd34+1];
	setp.lt.u16 	%p27, %rs41, %rs1;
	selp.b16 	%rs43, 0, 32, %p27;
	or.b16  	%rs86, %rs43, %rs86;
$L__BB2_23:
	@%p25 bra 	$L__BB2_25;
	ld.global.u8 	%rs44, [%rd7+1];
	setp.lt.u16 	%p29, %rs44, %rs1;
	selp.b16 	%rs46, 0, 16, %p29;
	or.b16  	%rs86, %rs46, %rs86;
$L__BB2_25:
	add.s32 	%r35, %r30, 1;
	setp.gt.u32 	%p31, %r247, 991;
	or.pred  	%p32, %p31, %p25;
	@%p32 bra 	$L__BB2_27;
	shl.b32 	%r144, %r35, 5;
	or.b32  	%r145, %r144, %r31;
	cvt.u64.u32 	%rd35, %r145;
	add.s64 	%rd36, %rd6, %rd35;
	ld.global.u8 	%rs47, [%rd36+1];
	setp.lt.u16 	%p33, %rs47, %rs1;
	selp.b16 	%rs49, 0, 8, %p33;
	or.b16  	%rs86, %rs49, %rs86;
$L__BB2_27:
	mov.pred 	%p100, -1;
	@%p31 bra 	$L__BB2_29;
	shl.b32 	%r146, %r35, 5;
	or.b32  	%r147, %r146, %r31;
	cvt.u64.u32 	%rd37, %r147;
	add.s64 	%rd38, %rd6, %rd37;
	ld.global.u8 	%rs50, [%rd38];
	setp.lt.u16 	%p36, %rs50, %rs1;
	selp.b16 	%rs52, 0, 4, %p36;
	or.b16  	%rs86, %rs52, %rs86;
	mov.pred 	%p100, %p1;
$L__BB2_29:
	@%p100 bra 	$L__BB2_31;
	shl.b32 	%r148, %r35, 5;
	add.s32 	%r149, %r148, %r34;
	cvt.u64.u32 	%rd39, %r149;
	add.s64 	%rd40, %rd6, %rd39;
	ld.global.u8 	%rs53, [%rd40];
	setp.lt.u16 	%p37, %rs53, %rs1;
	selp.b16 	%rs55, 0, 2, %p37;
	or.b16  	%rs86, %rs55, %rs86;
$L__BB2_31:
	setp.gt.u32 	%p38, %r34, 31;
	@%p38 bra 	$L__BB2_33;
	add.s32 	%r150, %r32, -1;
	cvt.u64.u32 	%rd41, %r150;
	add.s64 	%rd42, %rd6, %rd41;
	ld.global.u8 	%rs56, [%rd42];
	setp.ge.u16 	%p39, %rs56, %rs1;
	selp.u16 	%rs58, 1, 0, %p39;
	or.b16  	%rs86, %rs86, %rs58;
$L__BB2_33:
	and.b16  	%rs59, %rs86, 255;
	mul.wide.u16 	%r151, %rs59, 4;
	mov.u32 	%r152, _ZZ11gpu_consumePhS_PViPV14producer_queuePV14consumer_queueE10histogram1;
	add.s32 	%r153, %r152, %r151;
	atom.shared.add.u32 	%r154, [%r153], 1;
	add.s32 	%r247, %r247, %r2;
	setp.lt.u32 	%p40, %r247, 1024;
	@%p40 bra 	$L__BB2_17;
	cvt.s64.s32 	%rd8, %r21;
	setp.gt.u32 	%p41, %r1, 255;
	@%p41 bra 	$L__BB2_41;
	setp.eq.s32 	%p42, %r5, 0;
	mov.u32 	%r248, %r1;
	@%p42 bra 	$L__BB2_39;
	setp.eq.s32 	%p43, %r5, 1;
	mov.b32 	%r155, 0;
	st.shared.u32 	[%r12], %r155;
	mov.u32 	%r248, %r3;
	@%p43 bra 	$L__BB2_39;
	setp.eq.s32 	%p44, %r5, 2;
	mov.b32 	%r156, 0;
	st.shared.u32 	[%r13], %r156;
	mov.u32 	%r248, %r9;
	@%p44 bra 	$L__BB2_39;
	mov.b32 	%r157, 0;
	st.shared.u32 	[%r14], %r157;
	mov.u32 	%r248, %r11;
$L__BB2_39:
	setp.lt.u32 	%p45, %r4, 3;
	@%p45 bra 	$L__BB2_41;
$L__BB2_40:
	shl.b32 	%r158, %r248, 2;
	mov.u32 	%r159, _ZZ11gpu_consumePhS_PViPV14producer_queuePV14consumer_queueE10histogram2;
	add.s32 	%r160, %r159, %r158;
	mov.b32 	%r161, 0;
	st.shared.u32 	[%r160], %r161;
	add.s32 	%r162, %r160, %r7;
	st.shared.u32 	[%r162], %r161;
	add.s32 	%r163, %r162, %r7;
	st.shared.u32 	[%r163], %r161;
	add.s32 	%r164, %r163, %r7;
	st.shared.u32 	[%r164], %r161;
	add.s32 	%r248, %r7, %r248;
	setp.lt.u32 	%p46, %r248, 256;
	@%p46 bra 	$L__BB2_40;
$L__BB2_41:
	add.s64 	%rd9, %rd2, %rd8;
	bar.sync 	0;
	mov.u32 	%r250, %r1;
$L__BB2_42:
	shr.u32 	%r41, %r250, 5;
	and.b32  	%r42, %r250, 31;
	and.b32  	%r43, %r250, 1023;
	cvt.u64.u32 	%rd43, %r43;
	add.s64 	%rd10, %rd9, %rd43;
	ld.global.u8 	%rs18, [%rd10];
	add.s32 	%r44, %r41, -1;
	add.s32 	%r45, %r42, -1;
	setp.gt.u32 	%p47, %r44, 31;
	setp.gt.u32 	%p3, %r45, 31;
	or.pred  	%p49, %p47, %p3;
	mov.b16 	%rs94, 0;
	@%p49 bra 	$L__BB2_44;
	shl.b32 	%r165, %r44, 5;
	add.s32 	%r166, %r165, %r45;
	cvt.u64.u32 	%rd44, %r166;
	add.s64 	%rd45, %rd9, %rd44;
	ld.global.u8 	%rs61, [%rd45];
	setp.lt.u16 	%p50, %rs61, %rs18;
	selp.b16 	%rs94, 0, -128, %p50;
$L__BB2_44:
	@%p47 bra 	$L__BB2_46;
	shl.b32 	%r167, %r44, 5;
	or.b32  	%r168, %r167, %r42;
	cvt.u64.u32 	%rd46, %r168;
	add.s64 	%rd47, %rd9, %rd46;
	ld.global.u8 	%rs63, [%rd47];
	setp.lt.u16 	%p52, %rs63, %rs18;
	selp.b16 	%rs65, 0, 64, %p52;
	or.b16  	%rs94, %rs65, %rs94;
$L__BB2_46:
	setp.eq.s32 	%p54, %r42, 31;
	or.pred  	%p55, %p54, %p47;
	@%p55 bra 	$L__BB2_48;
	shl.b32 	%r169, %r44, 5;
	or.b32  	%r170, %r169, %r42;
	cvt.u64.u32 	%rd48, %r170;
	add.s64 	%rd49, %rd9, %rd48;
	ld.global.u8 	%rs66, [%rd49+1];
	setp.lt.u16 	%p56, %rs66, %rs18;
	selp.b16 	%rs68, 0, 32, %p56;
	or.b16  	%rs94, %rs68, %rs94;
$L__BB2_48:
	@%p54 bra 	$L__BB2_50;
	ld.global.u8 	%rs69, [%rd10+1];
	setp.lt.u16 	%p58, %rs69, %rs18;
	selp.b16 	%rs71, 0, 16, %p58;
	or.b16  	%rs94, %rs71, %rs94;
$L__BB2_50:
	add.s32 	%r46, %r41, 1;
	setp.gt.u32 	%p60, %r250, 991;
	or.pred  	%p61, %p60, %p54;
	@%p61 bra 	$L__BB2_52;
	shl.b32 	%r171, %r46, 5;
	or.b32  	%r172, %r171, %r42;
	cvt.u64.u32 	%rd50, %r172;
	add.s64 	%rd51, %rd9, %rd50;
	ld.global.u8 	%rs72, [%rd51+1];
	setp.lt.u16 	%p62, %rs72, %rs18;
	selp.b16 	%rs74, 0, 8, %p62;
	or.b16  	%rs94, %rs74, %rs94;
$L__BB2_52:
	mov.pred 	%p101, -1;
	@%p60 bra 	$L__BB2_54;
	shl.b32 	%r173, %r46, 5;
	or.b32  	%r174, %r173, %r42;
	cvt.u64.u32 	%rd52, %r174;
	add.s64 	%rd53, %rd9, %rd52;
	ld.global.u8 	%rs75, [%rd53];
	setp.lt.u16 	%p65, %rs75, %rs18;
	selp.b16 	%rs77, 0, 4, %p65;
	or.b16  	%rs94, %rs77, %rs94;
	mov.pred 	%p101, %p3;
$L__BB2_54:
	@%p101 bra 	$L__BB2_56;
	shl.b32 	%r175, %r46, 5;
	add.s32 	%r176, %r175, %r45;
	cvt.u64.u32 	%rd54, %r176;
	add.s64 	%rd55, %rd9, %rd54;
	ld.global.u8 	%rs78, [%rd55];
	setp.lt.u16 	%p66, %rs78, %rs18;
	selp.b16 	%rs80, 0, 2, %p66;
	or.b16  	%rs94, %rs80, %rs94;
$L__BB2_56:
	setp.gt.u32 	%p67, %r45, 31;
	@%p67 bra 	$L__BB2_58;
	add.s32 	%r177, %r43, -1;
	cvt.u64.u32 	%rd56, %r177;
	add.s64 	%rd57, %rd9, %rd56;
	ld.global.u8 	%rs81, [%rd57];
	setp.ge.u16 	%p68, %rs81, %rs18;
	selp.u16 	%rs83, 1, 0, %p68;
	or.b16  	%rs94, %rs94, %rs83;
$L__BB2_58:
	and.b16  	%rs84, %rs94, 255;
	mul.wide.u16 	%r178, %rs84, 4;
	mov.u32 	%r179, _ZZ11gpu_consumePhS_PViPV14producer_queuePV14consumer_queueE10histogram2;
	add.s32 	%r180, %r179, %r178;
	atom.shared.add.u32 	%r181, [%r180], 1;
	add.s32 	%r250, %r250, %r2;
	setp.lt.u32 	%p69, %r250, 1024;
	@%p69 bra 	$L__BB2_42;
	setp.gt.u32 	%p70, %r1, 255;
	bar.sync 	0;
	@%p70 bra 	$L__BB2_80;
	setp.eq.s32 	%p71, %r5, 0;
	mov.u32 	%r251, %r1;
	@%p71 bra 	$L__BB2_70;
	ld.shared.u32 	%r48, [%r6];
	ld.shared.u32 	%r49, [%r12];
	add.s32 	%r50, %r49, %r48;
	setp.eq.s32 	%p72, %r50, 0;
	mov.f64 	%fd61, 0d0000000000000000;
	@%p72 bra 	$L__BB2_63;
	cvt.rn.f64.s32 	%fd16, %r50;
	sub.s32 	%r182, %r48, %r49;
	mul.lo.s32 	%r183, %r182, %r182;
	cvt.rn.f64.u32 	%fd17, %r183;
	div.rn.f64 	%fd61, %fd17, %fd16;
$L__BB2_63:
	setp.eq.s32 	%p73, %r5, 1;
	st.shared.f64 	[%r15], %fd61;
	mov.u32 	%r251, %r3;
	@%p73 bra 	$L__BB2_70;
	ld.shared.u32 	%r51, [%r8];
	ld.shared.u32 	%r52, [%r13];
	add.s32 	%r53, %r52, %r51;
	setp.eq.s32 	%p74, %r53, 0;
	mov.f64 	%fd62, 0d0000000000000000;
	@%p74 bra 	$L__BB2_66;
	cvt.rn.f64.s32 	%fd19, %r53;
	sub.s32 	%r184, %r51, %r52;
	mul.lo.s32 	%r185, %r184, %r184;
	cvt.rn.f64.u32 	%fd20, %r185;
	div.rn.f64 	%fd62, %fd20, %fd19;
$L__BB2_66:
	setp.eq.s32 	%p75, %r5, 2;
	st.shared.f64 	[%r17], %fd62;
	mov.u32 	%r251, %r9;
	@%p75 bra 	$L__BB2_70;
	ld.shared.u32 	%r54, [%r10];
	ld.shared.u32 	%r55, [%r14];
	add.s32 	%r56, %r55, %r54;
	setp.eq.s32 	%p76, %r56, 0;
	mov.f64 	%fd63, 0d0000000000000000;
	@%p76 bra 	$L__BB2_69;
	cvt.rn.f64.s32 	%fd22, %r56;
	sub.s32 	%r186, %r54, %r55;
	mul.lo.s32 	%r187, %r186, %r186;
	cvt.rn.f64.u32 	%fd23, %r187;
	div.rn.f64 	%fd63, %fd23, %fd22;
$L__BB2_69:
	st.shared.f64 	[%r18], %fd63;
	mov.u32 	%r251, %r11;
$L__BB2_70:
	setp.lt.u32 	%p77, %r4, 3;
	@%p77 bra 	$L__BB2_80;
$L__BB2_71:
	shl.b32 	%r188, %r251, 2;
	mov.u32 	%r189, _ZZ11gpu_consumePhS_PViPV14producer_queuePV14consumer_queueE10histogram1;
	add.s32 	%r59, %r189, %r188;
	ld.shared.u32 	%r60, [%r59];
	add.s32 	%r61, %r179, %r188;
	ld.shared.u32 	%r62, [%r61];
	add.s32 	%r63, %r62, %r60;
	setp.eq.s32 	%p78, %r63, 0;
	mov.f64 	%fd64, 0d0000000000000000;
	@%p78 bra 	$L__BB2_73;
	cvt.rn.f64.s32 	%fd25, %r63;
	sub.s32 	%r191, %r60, %r62;
	mul.lo.s32 	%r192, %r191, %r191;
	cvt.rn.f64.u32 	%fd26, %r192;
	div.rn.f64 	%fd64, %fd26, %fd25;
$L__BB2_73:
	shl.b32 	%r193, %r251, 3;
	mov.u32 	%r194, _ZZ11gpu_consumePhS_PViPV14producer_queuePV14consumer_queueE8distance;
	add.s32 	%r64, %r194, %r193;
	st.shared.f64 	[%r64], %fd64;
	add.s32 	%r65, %r59, %r7;
	ld.shared.u32 	%r66, [%r65];
	add.s32 	%r67, %r61, %r7;
	ld.shared.u32 	%r68, [%r67];
	add.s32 	%r69, %r68, %r66;
	setp.eq.s32 	%p79, %r69, 0;
	mov.f64 	%fd65, 0d0000000000000000;
	@%p79 bra 	$L__BB2_75;
	cvt.rn.f64.s32 	%fd28, %r69;
	sub.s32 	%r195, %r66, %r68;
	mul.lo.s32 	%r196, %r195, %r195;
	cvt.rn.f64.u32 	%fd29, %r196;
	div.rn.f64 	%fd65, %fd29, %fd28;
$L__BB2_75:
	add.s32 	%r70, %r64, %r16;
	st.shared.f64 	[%r70], %fd65;
	add.s32 	%r71, %r65, %r7;
	ld.shared.u32 	%r72, [%r71];
	add.s32 	%r73, %r67, %r7;
	ld.shared.u32 	%r74, [%r73];
	add.s32 	%r75, %r74, %r72;
	setp.eq.s32 	%p80, %r75, 0;
	mov.f64 	%fd66, 0d0000000000000000;
	@%p80 bra 	$L__BB2_77;
	cvt.rn.f64.s32 	%fd31, %r75;
	sub.s32 	%r197, %r72, %r74;
	mul.lo.s32 	%r198, %r197, %r197;
	cvt.rn.f64.u32 	%fd32, %r198;
	div.rn.f64 	%fd66, %fd32, %fd31;
$L__BB2_77:
	add.s32 	%r76, %r70, %r16;
	st.shared.f64 	[%r76], %fd66;
	add.s32 	%r199, %r71, %r7;
	ld.shared.u32 	%r77, [%r199];
	add.s32 	%r200, %r73, %r7;
	ld.shared.u32 	%r78, [%r200];
	add.s32 	%r79, %r78, %r77;
	setp.eq.s32 	%p81, %r79, 0;
	mov.f64 	%fd67, 0d0000000000000000;
	@%p81 bra 	$L__BB2_79;
	cvt.rn.f64.s32 	%fd34, %r79;
	sub.s32 	%r201, %r77, %r78;
	mul.lo.s32 	%r202, %r201, %r201;
	cvt.rn.f64.u32 	%fd35, %r202;
	div.rn.f64 	%fd67, %fd35, %fd34;
$L__BB2_79:
	add.s32 	%r203, %r76, %r16;
	st.shared.f64 	[%r203], %fd67;
	add.s32 	%r251, %r7, %r251;
	setp.lt.u32 	%p82, %r251, 256;
	@%p82 bra 	$L__BB2_71;
$L__BB2_80:
	setp.gt.u32 	%p83, %r1, 127;
	bar.sync 	0;
	@%p83 bra 	$L__BB2_83;
	mov.u32 	%r253, %r1;
$L__BB2_82:
	shl.b32 	%r204, %r253, 3;
	mov.u32 	%r205, _ZZ11gpu_consumePhS_PViPV14producer_queuePV14consumer_queueE8distance;
	add.s32 	%r206, %r205, %r204;
	ld.shared.f64 	%fd36, [%r206];
	ld.shared.f64 	%fd37, [%r206+1024];
	add.f64 	%fd38, %fd36, %fd37;
	st.shared.f64 	[%r206], %fd38;
	add.s32 	%r253, %r253, %r2;
	setp.lt.u32 	%p84, %r253, 128;
	@%p84 bra 	$L__BB2_82;
$L__BB2_83:
	setp.gt.u32 	%p85, %r1, 63;
	bar.sync 	0;
	@%p85 bra 	$L__BB2_86;
	mov.u32 	%r254, %r1;
$L__BB2_85:
	shl.b32 	%r207, %r254, 3;
	mov.u32 	%r208, _ZZ11gpu_consumePhS_PViPV14producer_queuePV14consumer_queueE8distance;
	add.s32 	%r209, %r208, %r207;
	ld.shared.f64 	%fd39, [%r209];
	ld.shared.f64 	%fd40, [%r209+512];
	add.f64 	%fd41, %fd39, %fd40;
	st.shared.f64 	[%r209], %fd41;
	add.s32 	%r254, %r254, %r2;
	setp.lt.u32 	%p86, %r254, 64;
	@%p86 bra 	$L__BB2_85;
$L__BB2_86:
	setp.gt.u32 	%p87, %r1, 31;
	bar.sync 	0;
	@%p87 bra 	$L__BB2_89;
	mov.u32 	%r255, %r1;
$L__BB2_88:
	shl.b32 	%r210, %r255, 3;
	mov.u32 	%r211, _ZZ11gpu_consumePhS_PViPV14producer_queuePV14consumer_queueE8distance;
	add.s32 	%r212, %r211, %r210;
	ld.shared.f64 	%fd42, [%r212];
	ld.shared.f64 	%fd43, [%r212+256];
	add.f64 	%fd44, %fd42, %fd43;
	st.shared.f64 	[%r212], %fd44;
	add.s32 	%r255, %r255, %r2;
	setp.lt.u32 	%p88, %r255, 32;
	@%p88 bra 	$L__BB2_88;
$L__BB2_89:
	setp.gt.u32 	%p89, %r1, 15;
	bar.sync 	0;
	@%p89 bra 	$L__BB2_92;
	mov.u32 	%r256, %r1;
$L__BB2_91:
	shl.b32 	%r213, %r256, 3;
	mov.u32 	%r214, _ZZ11gpu_consumePhS_PViPV14producer_queuePV14consumer_queueE8distance;
	add.s32 	%r215, %r214, %r213;
	ld.shared.f64 	%fd45, [%r215];
	ld.shared.f64 	%fd46, [%r215+128];
	add.f64 	%fd47, %fd45, %fd46;
	st.shared.f64 	[%r215], %fd47;
	add.s32 	%r256, %r256, %r2;
	setp.lt.u32 	%p90, %r256, 16;
	@%p90 bra 	$L__BB2_91;
$L__BB2_92:
	setp.gt.u32 	%p91, %r1, 7;
	bar.sync 	0;
	@%p91 bra 	$L__BB2_95;
	mov.u32 	%r257, %r1;
$L__BB2_94:
	shl.b32 	%r216, %r257, 3;
	mov.u32 	%r217, _ZZ11gpu_consumePhS_PViPV14producer_queuePV14consumer_queueE8distance;
	add.s32 	%r218, %r217, %r216;
	ld.shared.f64 	%fd48, [%r218];
	ld.shared.f64 	%fd49, [%r218+64];
	add.f64 	%fd50, %fd48, %fd49;
	st.shared.f64 	[%r218], %fd50;
	add.s32 	%r257, %r257, %r2;
	setp.lt.u32 	%p92, %r257, 8;
	@%p92 bra 	$L__BB2_94;
$L__BB2_95:
	setp.gt.u32 	%p93, %r1, 3;
	bar.sync 	0;
	@%p93 bra 	$L__BB2_98;
	mov.u32 	%r258, %r1;
$L__BB2_97:
	shl.b32 	%r219, %r258, 3;
	mov.u32 	%r220, _ZZ11gpu_consumePhS_PViPV14producer_queuePV14consumer_queueE8distance;
	add.s32 	%r221, %r220, %r219;
	ld.shared.f64 	%fd51, [%r221];
	ld.shared.f64 	%fd52, [%r221+32];
	add.f64 	%fd53, %fd51, %fd52;
	st.shared.f64 	[%r221], %fd53;
	add.s32 	%r258, %r258, %r2;
	setp.lt.u32 	%p94, %r258, 4;
	@%p94 bra 	$L__BB2_97;
$L__BB2_98:
	setp.gt.u32 	%p95, %r1, 1;
	bar.sync 	0;
	@%p95 bra 	$L__BB2_101;
	mov.u32 	%r259, %r1;
$L__BB2_100:
	shl.b32 	%r222, %r259, 3;
	mov.u32 	%r223, _ZZ11gpu_consumePhS_PViPV14producer_queuePV14consumer_queueE8distance;
	add.s32 	%r224, %r223, %r222;
	ld.shared.f64 	%fd54, [%r224];
	ld.shared.f64 	%fd55, [%r224+16];
	add.f64 	%fd56, %fd54, %fd55;
	st.shared.f64 	[%r224], %fd56;
	add.s32 	%r259, %r259, %r2;
	setp.lt.u32 	%p96, %r259, 2;
	@%p96 bra 	$L__BB2_100;
$L__BB2_101:
	setp.ne.s32 	%p97, %r1, 0;
	bar.sync 	0;
	@%p97 bra 	$L__BB2_103;
	ld.shared.f64 	%fd57, [_ZZ11gpu_consumePhS_PViPV14producer_queuePV14consumer_queueE8distance];
	ld.shared.f64 	%fd58, [_ZZ11gpu_consumePhS_PViPV14producer_queuePV14consumer_queueE8distance+8];
	add.f64 	%fd59, %fd57, %fd58;
	st.shared.f64 	[_ZZ11gpu_consumePhS_PViPV14producer_queuePV14consumer_queueE8distance], %fd59;
$L__BB2_103:
	setp.ne.s32 	%p98, %r1, 0;
	bar.sync 	0;
	bar.sync 	0;
	@%p98 bra 	$L__BB2_106;
$L__BB2_104:
	ld.volatile.global.u32 	%r225, [%rd5];
	ld.volatile.global.u32 	%r226, [%rd5+-4];
	sub.s32 	%r227, %r225, %r226;
	setp.gt.s32 	%p99, %r227, 9;
	@%p99 bra 	$L__BB2_104;
	membar.sys;
	ld.volatile.global.u32 	%r228, [%rd5];
	mul.hi.s32 	%r229, %r228, 1717986919;
	shr.u32 	%r230, %r229, 31;
	shr.s32 	%r231, %r229, 2;
	add.s32 	%r232, %r231, %r230;
	mul.lo.s32 	%r233, %r232, 10;
	sub.s32 	%r234, %r228, %r233;
	add.s64 	%rd58, %rd5, -164;
	mul.wide.s32 	%rd59, %r234, 16;
	add.s64 	%rd60, %rd58, %rd59;
	st.volatile.global.u32 	[%rd60], %r22;
	membar.sys;
	membar.sys;
	ld.shared.f64 	%fd60, [_ZZ11gpu_consumePhS_PViPV14producer_queuePV14consumer_queueE8distance];
	ld.volatile.global.u32 	%r235, [%rd5];
	mul.hi.s32 	%r236, %r235, 1717986919;
	shr.u32 	%r237, %r236, 31;
	shr.s32 	%r238, %r236, 2;
	add.s32 	%r239, %r238, %r237;
	mul.lo.s32 	%r240, %r239, 10;
	sub.s32 	%r241, %r235, %r240;
	mul.wide.s32 	%rd61, %r241, 16;
	add.s64 	%rd62, %rd61, %rd58;
	st.volatile.global.f64 	[%rd62+8], %fd60;
	membar.sys;
	membar.sys;
	ld.volatile.global.u32 	%r242, [%rd5];
	add.s32 	%r243, %r242, 1;
	st.volatile.global.u32 	[%rd5], %r243;
	membar.sys;
$L__BB2_106:
	bar.sync 	0;
	bra.uni 	$L__BB2_1;
$L__BB2_107:
	ret;

}


// ===== COMPILED SASS (sm_100) =====

	.target	sm_100

	.elftype	@"ET_EXEC"


//--------------------- .note.nv.tkinfo           --------------------------
	.section	.note.nv.tkinfo,"",@"SHT_NOTE"
	.sectionflags	@"SHF_NOTE_NV_TKINFO"
	.tkinfo
        /*0018*/ 	.word	0x00000002
        /*0030*/ 	.string	""
        /*0030*/ 	.string	"ptxas"
        /*0030*/ 	.string	"Cuda compilation tools, release 13.0, V13.0.88"
        /*0030*/ 	.string	"Build cuda_13.0.r13.0/compiler.36424714_0"
        /*0030*/ 	.string	"-arch sm_100 -m 64 "



//--------------------- .note.nv.cuinfo           --------------------------
	.section	.note.nv.cuinfo,"",@"SHT_NOTE"
	.sectionflags	@"SHF_NOTE_NV_CUINFO"
        /*0018*/ 	.short	0x0002
        /*001a*/ 	.short	0x0064
        /*001c*/ 	.short	0x0082
	.zero		2


//--------------------- .nv.info                  --------------------------
	.section	.nv.info,"",@"SHT_CUDA_INFO"
	.align	4


	//----- nvinfo : EIATTR_REGCOUNT
	.align		4
        /*0000*/ 	.byte	0x04, 0x2f
        /*0002*/ 	.short	(.L_1 - .L_0)
	.align		4
.L_0:
        /*0004*/ 	.word	index@(_Z22gpu_image_to_histogramPhPi)
        /*0008*/ 	.word	0x00000016


	//----- nvinfo : EIATTR_FRAME_SIZE
	.align		4
.L_1:
        /*000c*/ 	.byte	0x04, 0x11
        /*000e*/ 	.short	(.L_3 - .L_2)
	.align		4
.L_2:
        /*0010*/ 	.word	index@(_Z22gpu_image_to_histogramPhPi)
        /*0014*/ 	.word	0x00000000


	//----- nvinfo : EIATTR_REGCOUNT
	.align		4
.L_3:
        /*0018*/ 	.byte	0x04, 0x2f
        /*001a*/ 	.short	(.L_5 - .L_4)
	.align		4
.L_4:
        /*001c*/ 	.word	index@(_Z22gpu_histogram_distancePiS_Pd)
        /*0020*/ 	.word	0x0000001b


	//----- nvinfo : EIATTR_FRAME_SIZE
	.align		4
.L_5:
        /*0024*/ 	.byte	0x04, 0x11
        /*0026*/ 	.short	(.L_7 - .L_6)
	.align		4
.L_6:
        /*0028*/ 	.word	index@($__internal_1_$__cuda_sm20_div_rn_f64_full)
        /*002c*/ 	.word	0x00000000


	//----- nvinfo : EIATTR_FRAME_SIZE
	.align		4
.L_7:
        /*0030*/ 	.byte	0x04, 0x11
        /*0032*/ 	.short	(.L_9 - .L_8)
	.align		4
.L_8:
        /*0034*/ 	.word	index@(_Z22gpu_histogram_distancePiS_Pd)
        /*0038*/ 	.word	0x00000000


	//----- nvinfo : EIATTR_REGCOUNT
	.align		4
.L_9:
        /*003c*/ 	.byte	0x04, 0x2f
        /*003e*/ 	.short	(.L_11 - .L_10)
	.align		4
.L_10:
        /*0040*/ 	.word	index@(_Z11gpu_consumePhS_PViPV14producer_queuePV14consumer_queue)
        /*0044*/ 	.word	0x00000028


	//----- nvinfo : EIATTR_FRAME_SIZE
	.align		4
.L_11:
        /*0048*/ 	.byte	0x04, 0x11
        /*004a*/ 	.short	(.L_13 - .L_12)
	.align		4
.L_12:
        /*004c*/ 	.word	index@($__internal_0_$__cuda_sm20_div_rn_f64_full)
        /*0050*/ 	.word	0x00000000


	//----- nvinfo : EIATTR_FRAME_SIZE
	.align		4
.L_13:
        /*0054*/ 	.byte	0x04, 0x11
        /*0056*/ 	.short	(.L_15 - .L_14)
	.align		4
.L_14:
        /*0058*/ 	.word	index@(_Z11gpu_consumePhS_PViPV14producer_queuePV14consumer_queue)
        /*005c*/ 	.word	0x00000000


	//----- nvinfo : EIATTR_MIN_STACK_SIZE
	.align		4
.L_15:
        /*0060*/ 	.byte	0x04, 0x12
        /*0062*/ 	.short	(.L_17 - .L_16)
	.align		4
.L_16:
        /*0064*/ 	.word	index@(_Z11gpu_consumePhS_PViPV14producer_queuePV14consumer_queue)
        /*0068*/ 	.word	0x00000000


	//----- nvinfo : EIATTR_MIN_STACK_SIZE
	.align		4
.L_17:
        /*006c*/ 	.byte	0x04, 0x12
        /*006e*/ 	.short	(.L_19 - .L_18)
	.align		4
.L_18:
        /*0070*/ 	.word	index@(_Z22gpu_histogram_distancePiS_Pd)
        /*0074*/ 	.word	0x00000000


	//----- nvinfo : EIATTR_MIN_STACK_SIZE
	.align		4
.L_19:
        /*0078*/ 	.byte	0x04, 0x12
        /*007a*/ 	.short	(.L_21 - .L_20)
	.align		4
.L_20:
        /*007c*/ 	.word	index@(_Z22gpu_image_to_histogramPhPi)
        /*0080*/ 	.word	0x00000000
.L_21:


//--------------------- .nv.compat                --------------------------
	.section	.nv.compat,"",@"SHT_CUDA_COMPAT_INFO"
	.align	4
        /*0000*/ 	.byte	0x02, 0x09, 0x00, 0x00, 0x02, 0x02, 0x01, 0x00, 0x02, 0x05, 0x05, 0x00, 0x03, 0x07, 0x01, 0x01
        /*0010*/ 	.byte	0x02, 0x03, 0x00, 0x00, 0x02, 0x06, 0x01, 0x00, 0x04, 0x0b, 0x08, 0x00, 0x01, 0x00, 0x00, 0x00
        /*0020*/ 	.byte	0x00, 0x00, 0x00, 0x00


//--------------------- .nv.info._Z11gpu_consumePhS_PViPV14producer_queuePV14consumer_queue --------------------------
	.section	.nv.info._Z11gpu_consumePhS_PViPV14producer_queuePV14consumer_queue,"",@"SHT_CUDA_INFO"
	.sectionflags	@""
	.align	4


	//----- nvinfo : EIATTR_CUDA_API_VERSION
	.align		4
        /*0000*/ 	.byte	0x04, 0x37
        /*0002*/ 	.short	(.L_23 - .L_22)
.L_22:
        /*0004*/ 	.word	0x00000082


	//----- nvinfo : EIATTR_KPARAM_INFO
	.align		4
.L_23:
        /*0008*/ 	.byte	0x04, 0x17
        /*000a*/ 	.short	(.L_25 - .L_24)
.L_24:
        /*000c*/ 	.word	0x00000000
        /*0010*/ 	.short	0x0004
        /*0012*/ 	.short	0x0020
        /*0014*/ 	.byte	0x00, 0xf5, 0x21, 0x00


	//----- nvinfo : EIATTR_KPARAM_INFO
	.align		4
.L_25:
        /*0018*/ 	.byte	0x04, 0x17
        /*001a*/ 	.short	(.L_27 - .L_26)
.L_26:
        /*001c*/ 	.word	0x00000000
        /*0020*/ 	.short	0x0003
        /*0022*/ 	.short	0x0018
        /*0024*/ 	.byte	0x00, 0xf5, 0x21, 0x00


	//----- nvinfo : EIATTR_KPARAM_INFO
	.align		4
.L_27:
        /*0028*/ 	.byte	0x04, 0x17
        /*002a*/ 	.short	(.L_29 - .L_28)
.L_28:
        /*002c*/ 	.word	0x00000000
        /*0030*/ 	.short	0x0002
        /*0032*/ 	.short	0x0010
        /*0034*/ 	.byte	0x00, 0xf5, 0x21, 0x00


	//----- nvinfo : EIATTR_KPARAM_INFO
	.align		4
.L_29:
        /*0038*/ 	.byte	0x04, 0x17
        /*003a*/ 	.short	(.L_31 - .L_30)
.L_30:
        /*003c*/ 	.word	0x00000000
        /*0040*/ 	.short	0x0001
        /*0042*/ 	.short	0x0008
        /*0044*/ 	.byte	0x00, 0xf5, 0x21, 0x00


	//----- nvinfo : EIATTR_KPARAM_INFO
	.align		4
.L_31:
        /*0048*/ 	.byte	0x04, 0x17
        /*004a*/ 	.short	(.L_33 - .L_32)
.L_32:
        /*004c*/ 	.word	0x00000000
        /*0050*/ 	.short	0x0000
        /*0052*/ 	.short	0x0000
        /*0054*/ 	.byte	0x00, 0xf5, 0x21, 0x00


	//----- nvinfo : EIATTR_SPARSE_MMA_MASK
	.align		4
.L_33:
        /*0058*/ 	.byte	0x03, 0x50
        /*005a*/ 	.short	0x0000


	//----- nvinfo : EIATTR_MAXREG_COUNT
	.align		4
        /*005c*/ 	.byte	0x03, 0x1b
        /*005e*/ 	.short	0x00ff


	//----- nvinfo : EIATTR_NUM_BARRIERS
	.align		4
        /*0060*/ 	.byte	0x02, 0x4c
        /*0062*/ 	.byte	0x01
	.zero		1


	//----- nvinfo : EIATTR_MERCURY_ISA_VERSION
	.align		4
        /*0064*/ 	.byte	0x03, 0x5f
        /*0066*/ 	.short	0x0101


	//----- nvinfo : EIATTR_VRC_CTA_INIT_COUNT
	.align		4
        /*0068*/ 	.byte	0x02, 0x4a
	.zero		1
	.zero		1


	//----- nvinfo : EIATTR_EXIT_INSTR_OFFSETS
	.align		4
        /*006c*/ 	.byte	0x04, 0x1c
        /*006e*/ 	.short	(.L_35 - .L_34)


	//   ....[0]....
.L_34:
        /*0070*/ 	.word	0x00000500


	//----- nvinfo : EIATTR_CRS_STACK_SIZE
	.align		4
.L_35:
        /*0074*/ 	.byte	0x04, 0x1e
        /*0076*/ 	.short	(.L_37 - .L_36)
.L_36:
        /*0078*/ 	.word	0x00000000


	//----- nvinfo : EIATTR_CBANK_PARAM_SIZE
	.align		4
.L_37:
        /*007c*/ 	.byte	0x03, 0x19
        /*007e*/ 	.short	0x0028


	//----- nvinfo : EIATTR_PARAM_CBANK
	.align		4
        /*0080*/ 	.byte	0x04, 0x0a
        /*0082*/ 	.short	(.L_39 - .L_38)
	.align		4
.L_38:
        /*0084*/ 	.word	index@(.nv.constant0._Z11gpu_consumePhS_PViPV14producer_queuePV14consumer_queue)
        /*0088*/ 	.short	0x0380
        /*008a*/ 	.short	0x0028


	//----- nvinfo : EIATTR_SW_WAR
	.align		4
.L_39:
        /*008c*/ 	.byte	0x04, 0x36
        /*008e*/ 	.short	(.L_41 - .L_40)
.L_40:
        /*0090*/ 	.word	0x00000008
.L_41:


//--------------------- .nv.info._Z22gpu_histogram_distancePiS_Pd --------------------------
	.section	.nv.info._Z22gpu_histogram_distancePiS_Pd,"",@"SHT_CUDA_INFO"
	.sectionflags	@""
	.align	4


	//----- nvinfo : EIATTR_CUDA_API_VERSION
	.align		4
        /*0000*/ 	.byte	0x04, 0x37
        /*0002*/ 	.short	(.L_43 - .L_42)
.L_42:
        /*0004*/ 	.word	0x00000082


	//----- nvinfo : EIATTR_KPARAM_INFO
	.align		4
.L_43:
        /*0008*/ 	.byte	0x04, 0x17
        /*000a*/ 	.short	(.L_45 - .L_44)
.L_44:
        /*000c*/ 	.word	0x00000000
        /*0010*/ 	.short	0x0002
        /*0012*/ 	.short	0x0010
        /*0014*/ 	.byte	0x00, 0xf5, 0x21, 0x00


	//----- nvinfo : EIATTR_KPARAM_INFO
	.align		4
.L_45:
        /*0018*/ 	.byte	0x04, 0x17
        /*001a*/ 	.short	(.L_47 - .L_46)
.L_46:
        /*001c*/ 	.word	0x00000000
        /*0020*/ 	.short	0x0001
        /*0022*/ 	.short	0x0008
        /*0024*/ 	.byte	0x00, 0xf5, 0x21, 0x00


	//----- nvinfo : EIATTR_KPARAM_INFO
	.align		4
.L_47:
        /*0028*/ 	.byte	0x04, 0x17
        /*002a*/ 	.short	(.L_49 - .L_48)
.L_48:
        /*002c*/ 	.word	0x00000000
        /*0030*/ 	.short	0x0000
        /*0032*/ 	.short	0x0000
        /*0034*/ 	.byte	0x00, 0xf5, 0x21, 0x00


	//----- nvinfo : EIATTR_SPARSE_MMA_MASK
	.align		4
.L_49:
        /*0038*/ 	.byte	0x03, 0x50
        /*003a*/ 	.short	0x0000


	//----- nvinfo : EIATTR_MAXREG_COUNT
	.align		4
        /*003c*/ 	.byte	0x03, 0x1b
        /*003e*/ 	.short	0x00ff


	//----- nvinfo : EIATTR_NUM_BARRIERS
	.align		4
        /*0040*/ 	.byte	0x02, 0x4c
        /*0042*/ 	.byte	0x01
	.zero		1


	//----- nvinfo : EIATTR_MERCURY_ISA_VERSION
	.align		4
        /*0044*/ 	.byte	0x03, 0x5f
        /*0046*/ 	.short	0x0101


	//----- nvinfo : EIATTR_VRC_CTA_INIT_COUNT
	.align		4
        /*0048*/ 	.byte	0x02, 0x4a
	.zero		1
	.zero		1


	//----- nvinfo : EIATTR_EXIT_INSTR_OFFSETS
	.align		4
        /*004c*/ 	.byte	0x04, 0x1c
        /*004e*/ 	.short	(.L_51 - .L_50)


	//   ....[0]....
.L_50:
        /*0050*/ 	.word	0x00000760


	//----- nvinfo : EIATTR_CRS_STACK_SIZE
	.align		4
.L_51:
        /*0054*/ 	.byte	0x04, 0x1e
        /*0056*/ 	.short	(.L_53 - .L_52)
.L_52:
        /*0058*/ 	.word	0x00000000


	//----- nvinfo : EIATTR_CBANK_PARAM_SIZE
	.align		4
.L_53:
        /*005c*/ 	.byte	0x03, 0x19
        /*005e*/ 	.short	0x0018


	//----- nvinfo : EIATTR_PARAM_CBANK
	.align		4
        /*0060*/ 	.byte	0x04, 0x0a
        /*0062*/ 	.short	(.L_55 - .L_54)
	.align		4
.L_54:
        /*0064*/ 	.word	index@(.nv.constant0._Z22gpu_histogram_distancePiS_Pd)
        /*0068*/ 	.short	0x0380
        /*006a*/ 	.short	0x0018


	//----- nvinfo : EIATTR_SW_WAR
	.align		4
.L_55:
        /*006c*/ 	.byte	0x04, 0x36
        /*006e*/ 	.short	(.L_57 - .L_56)
.L_56:
        /*0070*/ 	.word	0x00000008
.L_57:


//--------------------- .nv.info._Z22gpu_image_to_histogramPhPi --------------------------
	.section	.nv.info._Z22gpu_image_to_histogramPhPi,"",@"SHT_CUDA_INFO"
	.sectionflags	@""
	.align	4


	//----- nvinfo : EIATTR_CUDA_API_VERSION
	.align		4
        /*0000*/ 	.byte	0x04, 0x37
        /*0002*/ 	.short	(.L_59 - .L_58)
.L_58:
        /*0004*/ 	.word	0x00000082


	//----- nvinfo : EIATTR_KPARAM_INFO
	.align		4
.L_59:
        /*0008*/ 	.byte	0x04, 0x17
        /*000a*/ 	.short	(.L_61 - .L_60)
.L_60:
        /*000c*/ 	.word	0x00000000
        /*0010*/ 	.short	0x0001
        /*0012*/ 	.short	0x0008
        /*0014*/ 	.byte	0x00, 0xf5, 0x21, 0x00


	//----- nvinfo : EIATTR_KPARAM_INFO
	.align		4
.L_61:
        /*0018*/ 	.byte	0x04, 0x17
        /*001a*/ 	.short	(.L_63 - .L_62)
.L_62:
        /*001c*/ 	.word	0x00000000
        /*0020*/ 	.short	0x0000
        /*0022*/ 	.short	0x0000
        /*0024*/ 	.byte	0x00, 0xf5, 0x21, 0x00


	//----- nvinfo : EIATTR_SPARSE_MMA_MASK
	.align		4
.L_63:
        /*0028*/ 	.byte	0x03, 0x50
        /*002a*/ 	.short	0x0000


	//----- nvinfo : EIATTR_MAXREG_COUNT
	.align		4
        /*002c*/ 	.byte	0x03, 0x1b
        /*002e*/ 	.short	0x00ff


	//----- nvinfo : EIATTR_MERCURY_ISA_VERSION
	.align		4
        /*0030*/ 	.byte	0x03, 0x5f
        /*0032*/ 	.short	0x0101


	//----- nvinfo : EIATTR_VRC_CTA_INIT_COUNT
	.align		4
        /*0034*/ 	.byte	0x02, 0x4a
	.zero		1
	.zero		1


	//----- nvinfo : EIATTR_EXIT_INSTR_OFFSETS
	.align		4
        /*0038*/ 	.byte	0x04, 0x1c
        /*003a*/ 	.short	(.L_65 - .L_64)


	//   ....[0]....
.L_64:
        /*003c*/ 	.word	0x00000500


	//----- nvinfo : EIATTR_CBANK_PARAM_SIZE
	.align		4
.L_65:
        /*0040*/ 	.byte	0x03, 0x19
        /*0042*/ 	.short	0x0010


	//----- nvinfo : EIATTR_PARAM_CBANK
	.align		4
        /*0044*/ 	.byte	0x04, 0x0a
        /*0046*/ 	.short	(.L_67 - .L_66)
	.align		4
.L_66:
        /*0048*/ 	.word	index@(.nv.constant0._Z22gpu_image_to_histogramPhPi)
        /*004c*/ 	.short	0x0380
        /*004e*/ 	.short	0x0010


	//----- nvinfo : EIATTR_SW_WAR
	.align		4
.L_67:
        /*0050*/ 	.byte	0x04, 0x36
        /*0052*/ 	.short	(.L_69 - .L_68)
.L_68:
        /*0054*/ 	.word	0x00000008
.L_69:


//--------------------- .nv.callgraph             --------------------------
	.section	.nv.callgraph,"",@"SHT_CUDA_CALLGRAPH"
	.align	4
	.sectionentsize	8
	.align		4
        /*0000*/ 	.word	0x00000000
	.align		4
        /*0004*/ 	.word	0xffffffff
	.align		4
        /*0008*/ 	.word	0x00000000
	.align		4
        /*000c*/ 	.word	0xfffffffe
	.align		4
        /*0010*/ 	.word	0x00000000
	.align		4
        /*0014*/ 	.word	0xfffffffd
	.align		4
        /*0018*/ 	.word	0x00000000
	.align		4
        /*001c*/ 	.word	0xfffffffc


//--------------------- .text._Z11gpu_consumePhS_PViPV14producer_queuePV14consumer_queue --------------------------
	.section	.text._Z11gpu_consumePhS_PViPV14producer_queuePV14consumer_queue,"ax",@progbits
	.align	128
        .global         _Z11gpu_consumePhS_PViPV14producer_queuePV14consumer_queue
        .type           _Z11gpu_consumePhS_PViPV14producer_queuePV14consumer_queue,@function
        .size           _Z11gpu_consumePhS_PViPV14producer_queuePV14consumer_queue,(.L_x_102 - _Z11gpu_consumePhS_PViPV14producer_queuePV14consumer_queue)
        .other          _Z11gpu_consumePhS_PViPV14producer_queuePV14consumer_queue,@"STO_CUDA_ENTRY STV_DEFAULT"
_Z11gpu_consumePhS_PViPV14producer_queuePV14consumer_queue:
.text._Z11gpu_consumePhS_PViPV14producer_queuePV14consumer_queue:
[----:B------:R-:W-:Y:S08]  /*0000*/  LDC R1, c[0x0][0x37c] ;  /* 0x0000df00ff017b82 */ /* 0x000ff00000000800 */
[----:B------:R-:W0:Y:S01]  /*0010*/  LDC R0, c[0x0][0x360] ;  /* 0x0000d800ff007b82 */ /* 0x000e220000000800 */
[----:B------:R-:W1:Y:S01]  /*0020*/  S2R R2, SR_TID.X ;  /* 0x0000000000027919 */ /* 0x000e620000002100 */
[----:B------:R-:W2:Y:S01]  /*0030*/  LDCU.64 UR4, c[0x0][0x398] ;  /* 0x00007300ff0477ac */ /* 0x000ea20008000a00 */
[----:B------:R-:W3:Y:S05]  /*0040*/  LDCU.64 UR6, c[0x0][0x3a0] ;  /* 0x00007400ff0677ac */ /* 0x000eea0008000a00 */
[----:B------:R-:W2:Y:S01]  /*0050*/  S2UR UR9, SR_CTAID.X ;  /* 0x00000000000979c3 */ /* 0x000ea20000002500 */
[----:B------:R-:W-:Y:S01]  /*0060*/  UMOV UR8, 0x400 ;  /* 0x0000040000087882 */ /* 0x000fe20000000000 */
[----:B------:R-:W4:Y:S06]  /*0070*/  LDCU.64 UR12, c[0x0][0x358] ;  /* 0x00006b00ff0c77ac */ /* 0x000f2c0008000a00 */
[----:B------:R-:W5:Y:S01]  /*0080*/  S2UR UR10, SR_CgaCtaId ;  /* 0x00000000000a79c3 */ /* 0x000f620000008800 */
[----:B0-----:R-:W0:Y:S01]  /*0090*/  I2F.U32.RP R8, R0 ;  /* 0x0000000000087306 */ /* 0x001e220000209000 */
[----:B------:R-:W-:Y:S01]  /*00a0*/  ISETP.NE.U32.AND P2, PT, R0, RZ, PT ;  /* 0x000000ff0000720c */ /* 0x000fe20003f45070 */
[----:B--2---:R-:W-:Y:S01]  /*00b0*/  UIMAD.WIDE.U32 UR4, UR9, 0x58, UR4 ;  /* 0x00000058090478a5 */ /* 0x004fe2000f8e0004 */
[----:B-1----:R-:W-:Y:S01]  /*00c0*/  IMAD.IADD R3, R2, 0x1, R0 ;  /* 0x0000000102037824 */ /* 0x002fe200078e0200 */
[----:B---3--:R-:W-:-:S02]  /*00d0*/  UIMAD.WIDE.U32 UR6, UR9, 0xa8, UR6 ;  /* 0x000000a8090678a5 */ /* 0x008fc4000f8e0006 */
[----:B------:R-:W-:Y:S02]  /*00e0*/  UIADD3 UR9, UPT, UPT, UR8, 0x400, URZ ;  /* 0x0000040008097890 */ /* 0x000fe4000fffe0ff */
[C---:B------:R-:W-:Y:S01]  /*00f0*/  ISETP.GE.U32.AND P0, PT, R3.reuse, 0x100, PT ;  /* 0x000001000300780c */ /* 0x040fe20003f06070 */
[----:B0-----:R-:W0:Y:S01]  /*0100*/  MUFU.RCP R8, R8 ;  /* 0x0000000800087308 */ /* 0x001e220000001000 */
[----:B------:R-:W-:Y:S01]  /*0110*/  VIMNMX.U32 R6, PT, PT, R3, 0x100, !PT ;  /* 0x0000010003067848 */ /* 0x000fe20007fe0000 */
[----:B-----5:R-:W-:Y:S01]  /*0120*/  ULEA UR9, UR10, UR9, 0x18 ;  /* 0x000000090a097291 */ /* 0x020fe2000f8ec0ff */
[----:B------:R-:W-:Y:S01]  /*0130*/  SEL R7, RZ, 0x1, P0 ;  /* 0x00000001ff077807 */ /* 0x000fe20000000000 */
[----:B------:R-:W-:Y:S02]  /*0140*/  ULEA UR11, UR10, UR8, 0x18 ;  /* 0x000000080a0b7291 */ /* 0x000fe4000f8ec0ff */
[----:B------:R-:W-:Y:S02]  /*0150*/  UIADD3 UR8, UPT, UPT, UR8, 0x800, URZ ;  /* 0x0000080008087890 */ /* 0x000fe4000fffe0ff */
[----:B------:R-:W-:-:S02]  /*0160*/  UIADD3 UR14, UP0, UPT, URZ, UR4, URZ ;  /* 0x00000004ff0e7290 */ /* 0x000fc4000ff1e0ff */
[----:B------:R-:W-:Y:S02]  /*0170*/  ULEA UR8, UR10, UR8, 0x18 ;  /* 0x000000080a087291 */ /* 0x000fe4000f8ec0ff */
[----:B------:R-:W-:-:S04]  /*0180*/  UIADD3.X UR15, UPT, UPT, URZ, UR5, URZ, UP0, !UPT ;  /* 0x00000005ff0f7290 */ /* 0x000fc800087fe4ff */
[----:B------:R-:W-:Y:S01]  /*0190*/  LEA R15, R2, UR8, 0x3 ;  /* 0x00000008020f7c11 */ /* 0x000fe2000f8e18ff */
[----:B0-----:R-:W-:-:S04]  /*01a0*/  VIADD R4, R8, 0xffffffe ;  /* 0x0ffffffe08047836 */ /* 0x001fc80000000000 */
[----:B------:R0:W1:Y:S02]  /*01b0*/  F2I.FTZ.U32.TRUNC.NTZ R5, R4 ;  /* 0x0000000400057305 */ /* 0x000064000021f000 */
[----:B0-----:R-:W-:Y:S02]  /*01c0*/  IMAD.MOV.U32 R4, RZ, RZ, RZ ;  /* 0x000000ffff047224 */ /* 0x001fe400078e00ff */
[----:B-1----:R-:W-:-:S04]  /*01d0*/  IMAD.MOV R9, RZ, RZ, -R5 ;  /* 0x000000ffff097224 */ /* 0x002fc800078e0a05 */
[----:B------:R-:W-:-:S04]  /*01e0*/  IMAD R9, R9, R0, RZ ;  /* 0x0000000009097224 */ /* 0x000fc800078e02ff */
[----:B------:R-:W-:Y:S01]  /*01f0*/  IMAD.HI.U32 R8, R5, R9, R4 ;  /* 0x0000000905087227 */ /* 0x000fe200078e0004 */
[----:B------:R-:W-:-:S05]  /*0200*/  IADD3 R5, PT, PT, R6, -R3, -R7 ;  /* 0x8000000306057210 */ /* 0x000fca0007ffe807 */
[----:B------:R-:W-:-:S04]  /*0210*/  IMAD.HI.U32 R4, R8, R5, RZ ;  /* 0x0000000508047227 */ /* 0x000fc800078e00ff */
[----:B------:R-:W-:-:S04]  /*0220*/  IMAD.MOV R6, RZ, RZ, -R4 ;  /* 0x000000ffff067224 */ /* 0x000fc800078e0a04 */
[----:B------:R-:W-:Y:S01]  /*0230*/  IMAD R5, R0, R6, R5 ;  /* 0x0000000600057224 */ /* 0x000fe200078e0205 */
[----:B------:R-:W-:-:S04]  /*0240*/  LEA R6, R2, UR9, 0x2 ;  /* 0x0000000902067c11 */ /* 0x000fc8000f8e10ff */
[----:B------:R-:W-:Y:S01]  /*0250*/  ISETP.GE.U32.AND P0, PT, R5, R0, PT ;  /* 0x000000000500720c */ /* 0x000fe20003f06070 */
[----:B------:R-:W-:-:S04]  /*0260*/  IMAD R13, R0, 0x4, R6 ;  /* 0x00000004000d7824 */ /* 0x000fc800078e0206 */
[----:B------:R-:W-:-:S08]  /*0270*/  IMAD R16, R0, 0x4, R13 ;  /* 0x0000000400107824 */ /* 0x000fd000078e020d */
[----:B------:R-:W-:Y:S02]  /*0280*/  @P0 IMAD.IADD R5, R5, 0x1, -R0 ;  /* 0x0000000105050824 */ /* 0x000fe400078e0a00 */
[----:B------:R-:W-:-:S03]  /*0290*/  @P0 VIADD R4, R4, 0x1 ;  /* 0x0000000104040836 */ /* 0x000fc60000000000 */
[----:B------:R-:W-:Y:S02]  /*02a0*/  ISETP.GE.U32.AND P1, PT, R5, R0, PT ;  /* 0x000000000500720c */ /* 0x000fe40003f26070 */
[----:B------:R-:W-:-:S05]  /*02b0*/  LEA R5, R2, UR11, 0x2 ;  /* 0x0000000b02057c11 */ /* 0x000fca000f8e10ff */
[----:B------:R-:W-:-:S06]  /*02c0*/  IMAD R12, R0, 0x4, R5 ;  /* 0x00000004000c7824 */ /* 0x000fcc00078e0205 */
[----:B------:R-:W-:Y:S01]  /*02d0*/  @P1 VIADD R4, R4, 0x1 ;  /* 0x0000000104041836 */ /* 0x000fe20000000000 */
[----:B------:R-:W-:-:S05]  /*02e0*/  @!P2 LOP3.LUT R4, RZ, R0, RZ, 0x33, !PT ;  /* 0x00000000ff04a212 */ /* 0x000fca00078e33ff */
[----:B------:R-:W-:Y:S02]  /*02f0*/  IMAD.IADD R4, R7, 0x1, R4 ;  /* 0x0000000107047824 */ /* 0x000fe400078e0204 */
[--C-:B------:R-:W-:Y:S02]  /*0300*/  IMAD.IADD R7, R3, 0x1, R0.reuse ;  /* 0x0000000103077824 */ /* 0x100fe400078e0200 */
[----:B------:R-:W-:Y:S02]  /*0310*/  VIADD R17, R4, 0x1 ;  /* 0x0000000104117836 */ /* 0x000fe40000000000 */
[----:B------:R-:W-:-:S03]  /*0320*/  IMAD.IADD R14, R7, 0x1, R0 ;  /* 0x00000001070e7824 */ /* 0x000fc600078e0200 */
[----:B----4-:R-:W-:-:S07]  /*0330*/  LOP3.LUT R17, R17, 0x3, RZ, 0xc0, !PT ;  /* 0x0000000311117812 */ /* 0x010fce00078ec0ff */
.L_x_69:
[----:B------:R-:W-:-:S13]  /*0340*/  ISETP.NE.AND P0, PT, R2, RZ, PT ;  /* 0x000000ff0200720c */ /* 0x000fda0003f05270 */
[----:B012--5:R-:W-:Y:S05]  /*0350*/  @P0 BRA `(.L_x_0) ;  /* 0x0000000000340947 */ /* 0x027fea0003800000 */
[----:B------:R-:W0:Y:S02]  /*0360*/  LDC.64 R18, c[0x0][0x390] ;  /* 0x0000e400ff127b82 */ /* 0x000e240000000a00 */
.L_x_1:
[----:B------:R-:W-:Y:S02]  /*0370*/  IMAD.U32 R8, RZ, RZ, UR4 ;  /* 0x00000004ff087e24 */ /* 0x000fe4000f8e00ff */
[----:B------:R-:W-:Y:S02]  /*0380*/  IMAD.U32 R9, RZ, RZ, UR5 ;  /* 0x00000005ff097e24 */ /* 0x000fe4000f8e00ff */
[----:B------:R-:W-:Y:S02]  /*0390*/  IMAD.U32 R11, RZ, RZ, UR5 ;  /* 0x00000005ff0b7e24 */ /* 0x000fe4000f8e00ff */
[----:B------:R-:W-:Y:S01]  /*03a0*/  IMAD.U32 R10, RZ, RZ, UR4 ;  /* 0x00000004ff0a7e24 */ /* 0x000fe2000f8e00ff */
[----:B------:R-:W2:Y:S04]  /*03b0*/  LDG.E.STRONG.SYS R8, desc[UR12][R8.64+0x50] ;  /* 0x0000500c08087981 */ /* 0x000ea8000c1f5900 */
[----:B------:R-:W2:Y:S01]  /*03c0*/  LDG.E.STRONG.SYS R11, desc[UR12][R10.64+0x54] ;  /* 0x0000540c0a0b7981 */ /* 0x000ea2000c1f5900 */
[----:B------:R-:W-:Y:S05]  /*03d0*/  YIELD ;  /* 0x0000000000007946 */ /* 0x000fea0003800000 */
[----:B--2---:R-:W-:-:S13]  /*03e0*/  ISETP.GT.AND P0, PT, R8, R11, PT ;  /* 0x0000000b0800720c */ /* 0x004fda0003f04270 */
[----:B------:R-:W-:Y:S05]  /*03f0*/  @P0 BRA `(.L_x_0) ;  /* 0x00000000000c0947 */ /* 0x000fea0003800000 */
[----:B0-----:R-:W2:Y:S02]  /*0400*/  LDG.E.STRONG.SYS R8, desc[UR12][R18.64] ;  /* 0x0000000c12087981 */ /* 0x001ea4000c1f5900 */
[----:B--2---:R-:W-:-:S13]  /*0410*/  ISETP.NE.AND P0, PT, R8, RZ, PT ;  /* 0x000000ff0800720c */ /* 0x004fda0003f05270 */
[----:B------:R-:W-:Y:S05]  /*0420*/  @!P0 BRA `(.L_x_1) ;  /* 0xfffffffc00d08947 */ /* 0x000fea000383ffff */
.L_x_0:
[----:B------:R-:W-:Y:S02]  /*0430*/  IMAD.U32 R8, RZ, RZ, UR4 ;  /* 0x00000004ff087e24 */ /* 0x000fe4000f8e00ff */
[----:B------:R-:W-:Y:S02]  /*0440*/  IMAD.U32 R9, RZ, RZ, UR5 ;  /* 0x00000005ff097e24 */ /* 0x000fe4000f8e00ff */
[----:B------:R-:W-:Y:S02]  /*0450*/  IMAD.U32 R10, RZ, RZ, UR4 ;  /* 0x00000004ff0a7e24 */ /* 0x000fe4000f8e00ff */
[----:B------:R-:W-:Y:S01]  /*0460*/  IMAD.U32 R11, RZ, RZ, UR5 ;  /* 0x00000005ff0b7e24 */ /* 0x000fe2000f8e00ff */
[----:B------:R-:W-:Y:S05]  /*0470*/  WARPSYNC.ALL ;  /* 0x0000000000007948 */ /* 0x000fea0003800000 */
[----:B------:R-:W-:Y:S06]  /*0480*/  BAR.SYNC.DEFER_BLOCKING 0x0 ;  /* 0x0000000000007b1d */ /* 0x000fec0000010000 */
[----:B------:R-:W2:Y:S04]  /*0490*/  LDG.E.STRONG.SYS R8, desc[UR12][R8.64+0x50] ;  /* 0x0000500c08087981 */ /* 0x000ea8000c1f5900 */
[----:B------:R-:W2:Y:S02]  /*04a0*/  LDG.E.STRONG.SYS R11, desc[UR12][R10.64+0x54] ;  /* 0x0000540c0a0b7981 */ /* 0x000ea4000c1f5900 */
[----:B--2---:R-:W-:-:S13]  /*04b0*/  ISETP.GT.AND P0, PT, R8, R11, PT ;  /* 0x0000000b0800720c */ /* 0x004fda0003f04270 */
[----:B------:R-:W-:Y:S05]  /*04c0*/  @P0 BRA `(.L_x_2) ;  /* 0x0000000000100947 */ /* 0x000fea0003800000 */
[----:B------:R-:W1:Y:S02]  /*04d0*/  LDC.64 R8, c[0x0][0x390] ;  /* 0x0000e400ff087b82 */ /* 0x000e640000000a00 */
[----:B-1----:R-:W2:Y:S02]  /*04e0*/  LDG.E.STRONG.SYS R8, desc[UR12][R8.64] ;  /* 0x0000000c08087981 */ /* 0x002ea4000c1f5900 */
[----:B--2---:R-:W-:-:S13]  /*04f0*/  ISETP.NE.AND P0, PT, R8, RZ, PT ;  /* 0x000000ff0800720c */ /* 0x004fda0003f05270 */
[----:B------:R-:W-:Y:S05]  /*0500*/  @P0 EXIT ;  /* 0x000000000000094d */ /* 0x000fea0003800000 */
.L_x_2:
[----:B------:R-:W-:Y:S02]  /*0510*/  IMAD.U32 R10, RZ, RZ, UR4 ;  /* 0x00000004ff0a7e24 */ /* 0x000fe4000f8e00ff */
[----:B------:R-:W-:-:S05]  /*0520*/  IMAD.U32 R11, RZ, RZ, UR5 ;  /* 0x00000005ff0b7e24 */ /* 0x000fca000f8e00ff */
[----:B------:R-:W2:Y:S01]  /*0530*/  LDG.E.STRONG.SYS R10, desc[UR12][R10.64+0x54] ;  /* 0x0000540c0a0a7981 */ /* 0x000ea2000c1f5900 */
[----:B0-----:R-:W-:Y:S02]  /*0540*/  IMAD.U32 R18, RZ, RZ, UR4 ;  /* 0x00000004ff127e24 */ /* 0x001fe4000f8e00ff */
[----:B------:R-:W-:Y:S01]  /*0550*/  IMAD.U32 R19, RZ, RZ, UR5 ;  /* 0x00000005ff137e24 */ /* 0x000fe2000f8e00ff */
[----:B--2---:R-:W-:-:S13]  /*0560*/  R2UR UR10, R10 ;  /* 0x000000000a0a72ca */ /* 0x004fda00000e0000 */
[----:B------:R-:W-:-:S04]  /*0570*/  UIMAD.WIDE UR8, UR10, 0x66666667, URZ ;  /* 0x666666670a0878a5 */ /* 0x000fc8000f8e02ff */
[----:B------:R-:W-:-:S04]  /*0580*/  USHF.R.U32.HI UR8, URZ, 0x1f, UR9 ;  /* 0x0000001fff087899 */ /* 0x000fc80008011609 */
[----:B------:R-:W-:-:S04]  /*0590*/  ULEA.HI.SX32 UR8, UR9, UR8, 0x1e ;  /* 0x0000000809087291 */ /* 0x000fc8000f8ff2ff */
[----:B------:R-:W-:-:S04]  /*05a0*/  UIMAD UR8, UR8, -0xa, UR10 ;  /* 0xfffffff6080878a4 */ /* 0x000fc8000f8e020a */
[----:B------:R-:W-:-:S06]  /*05b0*/  UIMAD.WIDE UR8, UR8, 0x8, UR14 ;  /* 0x00000008080878a5 */ /* 0x000fcc000f8e020e */
[----:B------:R-:W-:Y:S02]  /*05c0*/  IMAD.U32 R8, RZ, RZ, UR8 ;  /* 0x00000008ff087e24 */ /* 0x000fe4000f8e00ff */
[----:B------:R-:W-:-:S05]  /*05d0*/  IMAD.U32 R9, RZ, RZ, UR9 ;  /* 0x00000009ff097e24 */ /* 0x000fca000f8e00ff */
[----:B------:R-:W2:Y:S04]  /*05e0*/  LDG.E.STRONG.SYS R8, desc[UR12][R8.64+0x4] ;  /* 0x0000040c08087981 */ /* 0x000ea8000c1f5900 */
[----:B------:R-:W3:Y:S01]  /*05f0*/  LDG.E.STRONG.SYS R18, desc[UR12][R18.64+0x54] ;  /* 0x0000540c12127981 */ /* 0x000ee2000c1f5900 */
[C---:B------:R-:W-:Y:S01]  /*0600*/  ISETP.NE.AND P1, PT, R2.reuse, RZ, PT ;  /* 0x000000ff0200720c */ /* 0x040fe20003f25270 */
[----:B------:R-:W-:Y:S01]  /*0610*/  BSSY.RECONVERGENT B0, `(.L_x_3) ;  /* 0x000001d000007945 */ /* 0x000fe20003800200 */
[----:B------:R-:W-:Y:S02]  /*0620*/  ISETP.GT.U32.AND P0, PT, R2, 0xff, PT ;  /* 0x000000ff0200780c */ /* 0x000fe40003f04070 */
[----:B---3--:R-:W-:-:S13]  /*0630*/  R2UR UR10, R18 ;  /* 0x00000000120a72ca */ /* 0x008fda00000e0000 */
[----:B------:R-:W-:-:S04]  /*0640*/  UIMAD.WIDE UR8, UR10, 0x66666667, URZ ;  /* 0x666666670a0878a5 */ /* 0x000fc8000f8e02ff */
[----:B------:R-:W-:-:S04]  /*0650*/  USHF.R.U32.HI UR8, URZ, 0x1f, UR9 ;  /* 0x0000001fff087899 */ /* 0x000fc80008011609 */
[----:B------:R-:W-:-:S04]  /*0660*/  ULEA.HI.SX32 UR8, UR9, UR8, 0x1e ;  /* 0x0000000809087291 */ /* 0x000fc8000f8ff2ff */
[----:B------:R-:W-:-:S04]  /*0670*/  UIMAD UR8, UR8, -0xa, UR10 ;  /* 0xfffffff6080878a4 */ /* 0x000fc8000f8e020a */
[----:B------:R-:W-:-:S06]  /*0680*/  UIMAD.WIDE UR8, UR8, 0x8, UR14 ;  /* 0x00000008080878a5 */ /* 0x000fcc000f8e020e */
[----:B------:R-:W-:Y:S02]  /*0690*/  IMAD.U32 R24, RZ, RZ, UR8 ;  /* 0x00000008ff187e24 */ /* 0x000fe4000f8e00ff */
[----:B------:R-:W-:Y:S01]  /*06a0*/  IMAD.U32 R25, RZ, RZ, UR9 ;  /* 0x00000009ff197e24 */ /* 0x000fe2000f8e00ff */
[----:B--2---:R-:W-:-:S04]  /*06b0*/  R2UR UR16, R8 ;  /* 0x00000000081072ca */ /* 0x004fc800000e0000 */
[----:B------:R0:W5:Y:S01]  /*06c0*/  LDG.E.STRONG.SYS R24, desc[UR12][R24.64] ;  /* 0x0000000c18187981 */ /* 0x000162000c1f5900 */
[----:B------:R-:W-:Y:S06]  /*06d0*/  BAR.SYNC.DEFER_BLOCKING 0x0 ;  /* 0x0000000000007b1d */ /* 0x000fec0000010000 */
[----:B------:R-:W-:Y:S05]  /*06e0*/  @P1 BRA `(.L_x_4) ;  /* 0x00000000003c1947 */ /* 0x000fea0003800000 */
[----:B------:R-:W-:Y:S06]  /*06f0*/  MEMBAR.SC.SYS ;  /* 0x0000000000007992 */ /* 0x000fec0000003000 */
[----:B------:R-:W-:-:S00]  /*0700*/  ERRBAR ;  /* 0x00000000000079ab */ /* 0x000fc00000000000 */
[----:B------:R-:W-:Y:S06]  /*0710*/  CGAERRBAR ;  /* 0x00000000000075ab */ /* 0x000fec0000000000 */
[----:B------:R-:W-:Y:S01]  /*0720*/  CCTL.IVALL ;  /* 0x00000000ff00798f */ /* 0x000fe20002000000 */
[----:B------:R-:W-:Y:S02]  /*0730*/  IMAD.U32 R8, RZ, RZ, UR4 ;  /* 0x00000004ff087e24 */ /* 0x000fe4000f8e00ff */
[----:B------:R-:W-:-:S05]  /*0740*/  IMAD.U32 R9, RZ, RZ, UR5 ;  /* 0x00000005ff097e24 */ /* 0x000fca000f8e00ff */
[----:B------:R-:W2:Y:S01]  /*0750*/  LDG.E.STRONG.SYS R8, desc[UR12][R8.64+0x54] ;  /* 0x0000540c08087981 */ /* 0x000ea2000c1f5900 */
[----:B------:R-:W-:Y:S02]  /*0760*/  IMAD.U32 R10, RZ, RZ, UR4 ;  /* 0x00000004ff0a7e24 */ /* 0x000fe4000f8e00ff */
[----:B------:R-:W-:Y:S02]  /*0770*/  IMAD.U32 R11, RZ, RZ, UR5 ;  /* 0x00000005ff0b7e24 */ /* 0x000fe4000f8e00ff */
[----:B--2---:R-:W-:-:S05]  /*0780*/  VIADD R19, R8, 0x1 ;  /* 0x0000000108137836 */ /* 0x004fca0000000000 */
[----:B------:R1:W-:Y:S01]  /*0790*/  STG.E.STRONG.SYS desc[UR12][R10.64+0x54], R19 ;  /* 0x000054130a007986 */ /* 0x0003e2000c11590c */
[----:B------:R-:W-:Y:S06]  /*07a0*/  MEMBAR.SC.SYS ;  /* 0x0000000000007992 */ /* 0x000fec0000003000 */
[----:B------:R-:W-:-:S00]  /*07b0*/  ERRBAR ;  /* 0x00000000000079ab */ /* 0x000fc00000000000 */
[----:B------:R-:W-:Y:S06]  /*07c0*/  CGAERRBAR ;  /* 0x00000000000075ab */ /* 0x000fec0000000000 */
[----:B------:R-:W-:Y:S01]  /*07d0*/  CCTL.IVALL ;  /* 0x00000000ff00798f */ /* 0x000fe20002000000 */
.L_x_4:
[----:B------:R-:W-:Y:S05]  /*07e0*/  BSYNC.RECONVERGENT B0 ;  /* 0x0000000000007941 */ /* 0x000fea0003800200 */
.L_x_3:
[----:B------:R-:W-:Y:S04]  /*07f0*/  BSSY.RECONVERGENT B0, `(.L_x_5) ;  /* 0x0000022000007945 */ /* 0x000fe80003800200 */
[----:B------:R-:W-:Y:S05]  /*0800*/  @P0 BRA `(.L_x_6) ;  /* 0x0000000000800947 */ /* 0x000fea0003800000 */
[----:B------:R-:W-:Y:S01]  /*0810*/  ISETP.NE.AND P0, PT, R17, RZ, PT ;  /* 0x000000ff1100720c */ /* 0x000fe20003f05270 */
[----:B------:R-:W-:Y:S01]  /*0820*/  BSSY.RECONVERGENT B1, `(.L_x_7) ;  /* 0x000000e000017945 */ /* 0x000fe20003800200 */
[----:B------:R-:W-:Y:S01]  /*0830*/  ISETP.GE.U32.AND P1, PT, R4, 0x3, PT ;  /* 0x000000030400780c */ /* 0x000fe20003f26070 */
[----:B------:R-:W-:-:S10]  /*0840*/  IMAD.MOV.U32 R9, RZ, RZ, R2 ;  /* 0x000000ffff097224 */ /* 0x000fd400078e0002 */
[----:B------:R-:W-:Y:S05]  /*0850*/  @!P0 BRA `(.L_x_8) ;  /* 0x0000000000288947 */ /* 0x000fea0003800000 */
[----:B------:R2:W-:Y:S01]  /*0860*/  STS [R5], RZ ;  /* 0x000000ff05007388 */ /* 0x0005e20000000800 */
[----:B------:R-:W-:Y:S01]  /*0870*/  ISETP.NE.AND P0, PT, R17, 0x1, PT ;  /* 0x000000011100780c */ /* 0x000fe20003f05270 */
[----:B------:R-:W-:-:S12]  /*0880*/  IMAD.MOV.U32 R9, RZ, RZ, R3 ;  /* 0x000000ffff097224 */ /* 0x000fd800078e0003 */
[----:B--2---:R-:W-:Y:S05]  /*0890*/  @!P0 BRA `(.L_x_8) ;  /* 0x0000000000188947 */ /* 0x004fea0003800000 */
[----:B------:R-:W-:Y:S01]  /*08a0*/  ISETP.NE.AND P0, PT, R17, 0x2, PT ;  /* 0x000000021100780c */ /* 0x000fe20003f05270 */
[----:B------:R-:W-:Y:S01]  /*08b0*/  IMAD R8, R0, 0x4, R12 ;  /* 0x0000000400087824 */ /* 0x000fe200078e020c */
[----:B------:R2:W-:Y:S01]  /*08c0*/  STS [R12], RZ ;  /* 0x000000ff0c007388 */ /* 0x0005e20000000800 */
[----:B------:R-:W-:-:S10]  /*08d0*/  IMAD.MOV.U32 R9, RZ, RZ, R7 ;  /* 0x000000ffff097224 */ /* 0x000fd400078e0007 */
[----:B------:R2:W-:Y:S01]  /*08e0*/  @P0 STS [R8], RZ ;  /* 0x000000ff08000388 */ /* 0x0005e20000000800 */
[----:B------:R-:W-:-:S07]  /*08f0*/  @P0 IMAD.MOV.U32 R9, RZ, RZ, R14 ;  /* 0x000000ffff090224 */ /* 0x000fce00078e000e */
.L_x_8:
[----:B------:R-:W-:Y:S05]  /*0900*/  BSYNC.RECONVERGENT B1 ;  /* 0x0000000000017941 */ /* 0x000fea0003800200 */
.L_x_7:
[----:B------:R-:W-:Y:S05]  /*0910*/  @!P1 BRA `(.L_x_6) ;  /* 0x00000000003c9947 */ /* 0x000fea0003800000 */
[----:B------:R-:W3:Y:S01]  /*0920*/  S2UR UR9, SR_CgaCtaId ;  /* 0x00000000000979c3 */ /* 0x000ee20000008800 */
[----:B------:R-:W-:Y:S02]  /*0930*/  UMOV UR8, 0x400 ;  /* 0x0000040000087882 */ /* 0x000fe40000000000 */
[----:B---3--:R-:W-:-:S06]  /*0940*/  ULEA UR8, UR9, UR8, 0x18 ;  /* 0x0000000809087291 */ /* 0x008fcc000f8ec0ff */
[----:B-1----:R-:W-:-:S07]  /*0950*/  LEA R11, R9, UR8, 0x2 ;  /* 0x00000008090b7c11 */ /* 0x002fce000f8e10ff */
.L_x_9:
[C-C-:B--2---:R-:W-:Y:S01]  /*0960*/  IMAD R8, R0.reuse, 0x4, R11.reuse ;  /* 0x0000000400087824 */ /* 0x144fe200078e020b */
[----:B------:R1:W-:Y:S01]  /*0970*/  STS [R11], RZ ;  /* 0x000000ff0b007388 */ /* 0x0003e20000000800 */
[C-C-:B------:R-:W-:Y:S02]  /*0980*/  IMAD R10, R0.reuse, 0x8, R11.reuse ;  /* 0x00000008000a7824 */ /* 0x140fe400078e020b */
[C---:B------:R-:W-:Y:S01]  /*0990*/  IMAD R18, R0.reuse, 0xc, R11 ;  /* 0x0000000c00127824 */ /* 0x040fe200078e020b */
[----:B------:R3:W-:Y:S01]  /*09a0*/  STS [R8], RZ ;  /* 0x000000ff08007388 */ /* 0x0007e20000000800 */
[----:B------:R-:W-:-:S03]  /*09b0*/  IMAD R9, R0, 0x4, R9 ;  /* 0x0000000400097824 */ /* 0x000fc600078e0209 */
[----:B------:R3:W-:Y:S01]  /*09c0*/  STS [R10], RZ ;  /* 0x000000ff0a007388 */ /* 0x0007e20000000800 */
[----:B-1----:R-:W-:Y:S01]  /*09d0*/  IMAD R11, R0, 0x10, R11 ;  /* 0x00000010000b7824 */ /* 0x002fe200078e020b */
[----:B------:R-:W-:Y:S02]  /*09e0*/  ISETP.GE.U32.AND P0, PT, R9, 0x100, PT ;  /* 0x000001000900780c */ /* 0x000fe40003f06070 */
[----:B------:R3:W-:Y:S11]  /*09f0*/  STS [R18], RZ ;  /* 0x000000ff12007388 */ /* 0x0007f60000000800 */
[----:B---3--:R-:W-:Y:S05]  /*0a00*/  @!P0 BRA `(.L_x_9) ;  /* 0xfffffffc00d48947 */ /* 0x008fea000383ffff */
.L_x_6:
[----:B------:R-:W-:Y:S05]  /*0a10*/  BSYNC.RECONVERGENT B0 ;  /* 0x0000000000007941 */ /* 0x000fea0003800200 */
.L_x_5:
[----:B------:R-:W3:Y:S08]  /*0a20*/  S2UR UR11, SR_CgaCtaId ;  /* 0x00000000000b79c3 */ /* 0x000ef00000008800 */
[----:B------:R-:W-:Y:S01]  /*0a30*/  BAR.SYNC.DEFER_BLOCKING 0x0 ;  /* 0x0000000000007b1d */ /* 0x000fe20000010000 */
[----:B0-----:R-:W-:-:S05]  /*0a40*/  IMAD.MOV.U32 R25, RZ, RZ, R2 ;  /* 0x000000ffff197224 */ /* 0x001fca00078e0002 */
[----:B------:R-:W0:Y:S01]  /*0a50*/  LDCU.64 UR8, c[0x0][0x380] ;  /* 0x00007000ff0877ac */ /* 0x000e220008000a00 */
[----:B------:R-:W-:Y:S01]  /*0a60*/  BSSY B0, `(.L_x_10) ;  /* 0x000005b000007945 */ /* 0x000fe20003800000 */
[----:B------:R-:W-:Y:S02]  /*0a70*/  UMOV UR10, 0x400 ;  /* 0x00000400000a7882 */ /* 0x000fe40000000000 */
[----:B---3--:R-:W-:Y:S02]  /*0a80*/  ULEA UR10, UR11, UR10, 0x18 ;  /* 0x0000000a0b0a7291 */ /* 0x008fe4000f8ec0ff */
[----:B0-----:R-:W-:-:S04]  /*0a90*/  UIADD3 UR8, UP0, UPT, UR16, UR8, URZ ;  /* 0x0000000810087290 */ /* 0x001fc8000ff1e0ff */
[----:B------:R-:W-:-:S12]  /*0aa0*/  ULEA.HI.X.SX32 UR9, UR16, UR9, 0x1, UP0 ;  /* 0x0000000910097291 */ /* 0x000fd800080f0eff */
.L_x_11:
[C---:B------:R-:W-:Y:S02]  /*0ab0*/  LOP3.LUT R22, R25.reuse, 0x1f, RZ, 0xc0, !PT ;  /* 0x0000001f19167812 */ /* 0x040fe400078ec0ff */
[C---:B-1----:R-:W-:Y:S02]  /*0ac0*/  LEA.HI R19, R25.reuse, 0xffffffff, RZ, 0x1b ;  /* 0xffffffff19137811 */ /* 0x042fe400078fd8ff */
[----:B------:R-:W-:Y:S01]  /*0ad0*/  LOP3.LUT R20, R25, 0x3ff, RZ, 0xc0, !PT ;  /* 0x000003ff19147812 */ /* 0x000fe200078ec0ff */
[----:B------:R-:W-:-:S03]  /*0ae0*/  VIADD R21, R22, 0xffffffff ;  /* 0xffffffff16157836 */ /* 0x000fc60000000000 */
[----:B------:R-:W-:Y:S02]  /*0af0*/  IADD3 R10, P2, PT, R20, UR8, RZ ;  /* 0x00000008140a7c10 */ /* 0x000fe4000ff5e0ff */
[----:B------:R-:W-:-:S03]  /*0b00*/  ISETP.GT.U32.AND P0, PT, R21, 0x1f, PT ;  /* 0x0000001f1500780c */ /* 0x000fc60003f04070 */
[----:B------:R-:W-:Y:S01]  /*0b10*/  IMAD.X R11, RZ, RZ, UR9, P2 ;  /* 0x00000009ff0b7e24 */ /* 0x000fe200090e06ff */
[----:B------:R-:W-:-:S04]  /*0b20*/  ISETP.GT.U32.OR P1, PT, R19, 0x1f, P0 ;  /* 0x0000001f1300780c */ /* 0x000fc80000724470 */
[----:B------:R-:W3:Y:S09]  /*0b30*/  LDG.E.U8 R30, desc[UR12][R10.64] ;  /* 0x0000000c0a1e7981 */ /* 0x000ef2000c1e1100 */
[----:B--2---:R-:W-:-:S05]  /*0b40*/  @!P1 IMAD R8, R19, 0x20, R21 ;  /* 0x0000002013089824 */ /* 0x004fca00078e0215 */
[----:B------:R-:W-:-:S05]  /*0b50*/  @!P1 IADD3 R8, P3, PT, R8, UR8, RZ ;  /* 0x0000000808089c10 */ /* 0x000fca000ff7e0ff */
[----:B------:R-:W-:-:S06]  /*0b60*/  @!P1 IMAD.X R9, RZ, RZ, UR9, P3 ;  /* 0x00000009ff099e24 */ /* 0x000fcc00098e06ff */
[----:B------:R-:W3:Y:S01]  /*0b70*/  @!P1 LDG.E.U8 R9, desc[UR12][R8.64] ;  /* 0x0000000c08099981 */ /* 0x000ee2000c1e1100 */
[----:B------:R-:W-:Y:S02]  /*0b80*/  ISETP.GT.U32.AND P6, PT, R19, 0x1f, PT ;  /* 0x0000001f1300780c */ /* 0x000fe40003fc4070 */
[----:B0-----:R-:W-:-:S11]  /*0b90*/  PRMT R31, RZ, 0x7610, R31 ;  /* 0x00007610ff1f7816 */ /* 0x001fd6000000001f */
[----:B------:R-:W-:Y:S01]  /*0ba0*/  @!P6 IMAD R28, R19, 0x20, R22 ;  /* 0x00000020131ce824 */ /* 0x000fe200078e0216 */
[C---:B------:R-:W-:Y:S02]  /*0bb0*/  ISETP.EQ.OR P5, PT, R22.reuse, 0x1f, P6 ;  /* 0x0000001f1600780c */ /* 0x040fe400037a2670 */
[----:B------:R-:W-:-:S04]  /*0bc0*/  ISETP.NE.AND P4, PT, R22, 0x1f, PT ;  /* 0x0000001f1600780c */ /* 0x000fc80003f85270 */
[C---:B------:R-:W-:Y:S02]  /*0bd0*/  ISETP.GT.U32.OR P3, PT, R25.reuse, 0x3df, !P4 ;  /* 0x000003df1900780c */ /* 0x040fe40006764470 */
[----:B------:R-:W-:-:S05]  /*0be0*/  LEA.HI R23, R25, 0x1, RZ, 0x1b ;  /* 0x0000000119177811 */ /* 0x000fca00078fd8ff */
[----:B------:R-:W-:Y:S01]  /*0bf0*/  @!P5 IMAD R19, R19, 0x20, R22 ;  /* 0x000000201313d824 */ /* 0x000fe200078e0216 */
[----:B---3--:R-:W-:-:S04]  /*0c00*/  @!P1 ISETP.GE.U32.AND P2, PT, R9, R30, PT ;  /* 0x0000001e0900920c */ /* 0x008fc80003f46070 */
[----:B------:R-:W-:-:S04]  /*0c10*/  @!P1 SEL R18, RZ, 0xff80, !P2 ;  /* 0x0000ff80ff129807 */ /* 0x000fc80005000000 */
[----:B------:R-:W-:Y:S02]  /*0c20*/  @!P1 PRMT R31, R18, 0x7610, R31 ;  /* 0x00007610121f9816 */ /* 0x000fe4000000001f */
[----:B------:R-:W-:-:S05]  /*0c30*/  @!P6 IADD3 R28, P1, PT, R28, UR8, RZ ;  /* 0x000000081c1cec10 */ /* 0x000fca000ff3e0ff */
[----:B------:R-:W-:-:S06]  /*0c40*/  @!P6 IMAD.X R29, RZ, RZ, UR9, P1 ;  /* 0x00000009ff1dee24 */ /* 0x000fcc00088e06ff */
[----:B------:R-:W2:Y:S01]  /*0c50*/  @!P6 LDG.E.U8 R29, desc[UR12][R28.64] ;  /* 0x0000000c1c1de981 */ /* 0x000ea2000c1e1100 */
[----:B------:R-:W-:Y:S01]  /*0c60*/  ISETP.GT.U32.AND P2, PT, R25, 0x3df, PT ;  /* 0x000003df1900780c */ /* 0x000fe20003f44070 */
[----:B------:R-:W-:Y:S01]  /*0c70*/  @!P3 IMAD R26, R23, 0x20, R22 ;  /* 0x00000020171ab824 */ /* 0x000fe200078e0216 */
[----:B------:R-:W-:-:S05]  /*0c80*/  @!P5 IADD3 R18, P1, PT, R19, UR8, RZ ;  /* 0x000000081312dc10 */ /* 0x000fca000ff3e0ff */
[----:B------:R-:W-:Y:S01]  /*0c90*/  @!P5 IMAD.X R19, RZ, RZ, UR9, P1 ;  /* 0x00000009ff13de24 */ /* 0x000fe200088e06ff */
[----:B------:R-:W-:-:S05]  /*0ca0*/  @!P3 IADD3 R26, P1, PT, R26, UR8, RZ ;  /* 0x000000081a1abc10 */ /* 0x000fca000ff3e0ff */
[----:B------:R-:W-:Y:S01]  /*0cb0*/  @!P2 IMAD R8, R23, 0x20, R22 ;  /* 0x000000201708a824 */ /* 0x000fe200078e0216 */
[----:B------:R-:W-:Y:S01]  /*0cc0*/  P2R R32, PR, RZ, 0x10 ;  /* 0x00000010ff207803 */ /* 0x000fe20000000000 */
[----:B------:R-:W-:Y:S01]  /*0cd0*/  @!P3 IMAD.X R27, RZ, RZ, UR9, P1 ;  /* 0x00000009ff1bbe24 */ /* 0x000fe200088e06ff */
[----:B------:R-:W3:Y:S02]  /*0ce0*/  @!P5 LDG.E.U8 R19, desc[UR12][R18.64+0x1] ;  /* 0x0000010c1213d981 */ /* 0x000ee4000c1e1100 */
[----:B------:R-:W-:Y:S01]  /*0cf0*/  @!P2 IADD3 R8, P1, PT, R8, UR8, RZ ;  /* 0x000000080808ac10 */ /* 0x000fe2000ff3e0ff */
[----:B------:R-:W-:Y:S02]  /*0d00*/  @!P0 VIADD R20, R20, 0xffffffff ;  /* 0xffffffff14148836 */ /* 0x000fe40000000000 */
[----:B------:R-:W4:Y:S02]  /*0d10*/  @!P3 LDG.E.U8 R27, desc[UR12][R26.64+0x1] ;  /* 0x0000010c1a1bb981 */ /* 0x000f24000c1e1100 */
[----:B------:R-:W-:Y:S01]  /*0d20*/  @!P2 IMAD.X R9, RZ, RZ, UR9, P1 ;  /* 0x00000009ff09ae24 */ /* 0x000fe200088e06ff */
[----:B------:R-:W-:-:S05]  /*0d30*/  ISETP.GT.U32.OR P1, PT, R21, 0x1f, P2 ;  /* 0x0000001f1500780c */ /* 0x000fca0001724470 */
[----:B------:R0:W4:Y:S08]  /*0d40*/  @!P2 LDG.E.U8 R9, desc[UR12][R8.64] ;  /* 0x0000000c0809a981 */ /* 0x000130000c1e1100 */
[----:B------:R-:W-:-:S05]  /*0d50*/  @!P1 IMAD R21, R23, 0x20, R21 ;  /* 0x0000002017159824 */ /* 0x000fca00078e0215 */
[----:B------:R-:W-:-:S05]  /*0d60*/  @!P1 IADD3 R22, P4, PT, R21, UR8, RZ ;  /* 0x0000000815169c10 */ /* 0x000fca000ff9e0ff */
[----:B------:R-:W-:Y:S01]  /*0d70*/  @!P1 IMAD.X R23, RZ, RZ, UR9, P4 ;  /* 0x00000009ff179e24 */ /* 0x000fe2000a0e06ff */
[----:B------:R-:W-:-:S05]  /*0d80*/  @!P0 IADD3 R20, P4, PT, R20, UR8, RZ ;  /* 0x0000000814148c10 */ /* 0x000fca000ff9e0ff */
[----:B------:R-:W-:Y:S01]  /*0d90*/  @!P0 IMAD.X R21, RZ, RZ, UR9, P4 ;  /* 0x00000009ff158e24 */ /* 0x000fe2000a0e06ff */
[----:B------:R-:W4:Y:S05]  /*0da0*/  @!P1 LDG.E.U8 R23, desc[UR12][R22.64] ;  /* 0x0000000c16179981 */ /* 0x000f2a000c1e1100 */
[----:B------:R-:W4:Y:S01]  /*0db0*/  @!P0 LDG.E.U8 R21, desc[UR12][R20.64] ;  /* 0x0000000c14158981 */ /* 0x000f22000c1e1100 */
[----:B--2---:R-:W-:-:S04]  /*0dc0*/  @!P6 ISETP.GE.U32.AND P4, PT, R29, R30, PT ;  /* 0x0000001e1d00e20c */ /* 0x004fc80003f86070 */
[----:B------:R-:W-:Y:S02]  /*0dd0*/  @!P6 SEL R34, RZ, 0x40, !P4 ;  /* 0x00000040ff22e807 */ /* 0x000fe40006000000 */
[----:B------:R-:W-:-:S13]  /*0de0*/  ISETP.NE.AND P4, PT, R32, RZ, PT ;  /* 0x000000ff2000720c */ /* 0x000fda0003f85270 */
[----:B------:R-:W2:Y:S01]  /*0df0*/  @P4 LDG.E.U8 R11, desc[UR12][R10.64+0x1] ;  /* 0x0000010c0a0b4981 */ /* 0x000ea2000c1e1100 */
[----:B------:R-:W-:-:S04]  /*0e00*/  @!P6 LOP3.LUT R34, R34, R31, RZ, 0xfc, !PT ;  /* 0x0000001f2222e212 */ /* 0x000fc800078efcff */
[----:B------:R-:W-:Y:S02]  /*0e10*/  @!P6 PRMT R31, R34, 0x7610, R31 ;  /* 0x00007610221fe816 */ /* 0x000fe4000000001f */
[----:B---3--:R-:W-:-:S04]  /*0e20*/  @!P5 ISETP.GE.U32.AND P6, PT, R19, R30, PT ;  /* 0x0000001e1300d20c */ /* 0x008fc80003fc6070 */
[----:B------:R-:W-:-:S04]  /*0e30*/  @!P5 SEL R28, RZ, 0x20, !P6 ;  /* 0x00000020ff1cd807 */ /* 0x000fc80007000000 */
[----:B------:R-:W-:-:S04]  /*0e40*/  @!P5 LOP3.LUT R28, R28, R31, RZ, 0xfc, !PT ;  /* 0x0000001f1c1cd212 */ /* 0x000fc800078efcff */
[----:B------:R-:W-:Y:S02]  /*0e50*/  @!P5 PRMT R31, R28, 0x7610, R31 ;  /* 0x000076101c1fd816 */ /* 0x000fe4000000001f */
[----:B----4-:R-:W-:-:S04]  /*0e60*/  @!P3 ISETP.GE.U32.AND P5, PT, R27, R30, PT ;  /* 0x0000001e1b00b20c */ /* 0x010fc80003fa6070 */
[----:B0-----:R-:W-:Y:S01]  /*0e70*/  @!P3 SEL R8, RZ, 0x8, !P5 ;  /* 0x00000008ff08b807 */ /* 0x001fe20006800000 */
[----:B------:R-:W-:Y:S01]  /*0e80*/  IMAD.IADD R25, R0, 0x1, R25 ;  /* 0x0000000100197824 */ /* 0x000fe200078e0219 */
[----:B------:R-:W-:Y:S05]  /*0e90*/  YIELD ;  /* 0x0000000000007946 */ /* 0x000fea0003800000 */
[----:B--2---:R-:W-:-:S04]  /*0ea0*/  @P4 ISETP.GE.U32.AND P6, PT, R11, R30, PT ;  /* 0x0000001e0b00420c */ /* 0x004fc80003fc6070 */
[----:B------:R-:W-:-:S04]  /*0eb0*/  @P4 SEL R10, RZ, 0x10, !P6 ;  /* 0x00000010ff0a4807 */ /* 0x000fc80007000000 */
[----:B------:R-:W-:-:S04]  /*0ec0*/  @P4 LOP3.LUT R10, R10, R31, RZ, 0xfc, !PT ;  /* 0x0000001f0a0a4212 */ /* 0x000fc800078efcff */
[----:B------:R-:W-:Y:S02]  /*0ed0*/  @P4 PRMT R31, R10, 0x7610, R31 ;  /* 0x000076100a1f4816 */ /* 0x000fe4000000001f */
[----:B------:R-:W-:Y:S02]  /*0ee0*/  @!P2 ISETP.GE.U32.AND P4, PT, R9, R30, PT ;  /* 0x0000001e0900a20c */ /* 0x000fe40003f86070 */
[----:B------:R-:W-:-:S04]  /*0ef0*/  @!P3 LOP3.LUT R8, R8, R31, RZ, 0xfc, !PT ;  /* 0x0000001f0808b212 */ /* 0x000fc800078efcff */
[----:B------:R-:W-:Y:S02]  /*0f00*/  @!P3 PRMT R31, R8, 0x7610, R31 ;  /* 0x00007610081fb816 */ /* 0x000fe4000000001f */
[----:B------:R-:W-:Y:S02]  /*0f10*/  @!P2 SEL R8, RZ, 0x4, !P4 ;  /* 0x00000004ff08a807 */ /* 0x000fe40006000000 */
[----:B------:R-:W-:Y:S02]  /*0f20*/  @!P1 ISETP.GE.U32.AND P3, PT, R23, R30, PT ;  /* 0x0000001e1700920c */ /* 0x000fe40003f66070 */
[----:B------:R-:W-:Y:S02]  /*0f30*/  @!P2 LOP3.LUT R8, R8, R31, RZ, 0xfc, !PT ;  /* 0x0000001f0808a212 */ /* 0x000fe400078efcff */
[----:B------:R-:W-:Y:S02]  /*0f40*/  @!P1 SEL R10, RZ, 0x2, !P3 ;  /* 0x00000002ff0a9807 */ /* 0x000fe40005800000 */
[----:B------:R-:W-:-:S02]  /*0f50*/  @!P2 PRMT R31, R8, 0x7610, R31 ;  /* 0x00007610081fa816 */ /* 0x000fc4000000001f */
[----:B------:R-:W-:Y:S02]  /*0f60*/  @!P0 ISETP.GE.U32.AND P2, PT, R21, R30, PT ;  /* 0x0000001e1500820c */ /* 0x000fe40003f46070 */
[----:B------:R-:W-:Y:S02]  /*0f70*/  @!P1 LOP3.LUT R10, R10, R31, RZ, 0xfc, !PT ;  /* 0x0000001f0a0a9212 */ /* 0x000fe400078efcff */
[----:B------:R-:W-:Y:S02]  /*0f80*/  @!P0 SEL R8, RZ, 0x1, !P2 ;  /* 0x00000001ff088807 */ /* 0x000fe40005000000 */
[----:B------:R-:W-:-:S04]  /*0f90*/  @!P1 PRMT R31, R10, 0x7610, R31 ;  /* 0x000076100a1f9816 */ /* 0x000fc8000000001f */
[----:B------:R-:W-:-:S04]  /*0fa0*/  @!P0 LOP3.LUT R8, R31, R8, RZ, 0xfc, !PT ;  /* 0x000000081f088212 */ /* 0x000fc800078efcff */
[----:B------:R-:W-:Y:S02]  /*0fb0*/  @!P0 PRMT R31, R8, 0x7610, R31 ;  /* 0x00007610081f8816 */ /* 0x000fe4000000001f */
[----:B------:R-:W-:Y:S02]  /*0fc0*/  ISETP.GE.U32.AND P0, PT, R25, 0x400, PT ;  /* 0x000004001900780c */ /* 0x000fe40003f06070 */
[----:B------:R-:W-:-:S04]  /*0fd0*/  LOP3.LUT R31, R31, 0xff, RZ, 0xc0, !PT ;  /* 0x000000ff1f1f7812 */ /* 0x000fc800078ec0ff */
[----:B------:R-:W-:-:S05]  /*0fe0*/  LEA R31, R31, UR10, 0x2 ;  /* 0x0000000a1f1f7c11 */ /* 0x000fca000f8e10ff */
[----:B------:R0:W-:Y:S02]  /*0ff0*/  ATOMS.POPC.INC.32 RZ, [R31+URZ] ;  /* 0x000000001fff7f8c */ /* 0x0001e4000d8000ff */
[----:B------:R-:W-:Y:S05]  /*1000*/  @!P0 BRA `(.L_x_11) ;  /* 0xfffffff800a88947 */ /* 0x000fea000383ffff */
[----:B------:R-:W-:Y:S05]  /*1010*/  BSYNC B0 ;  /* 0x0000000000007941 */ /* 0x000fea0003800000 */
.L_x_10:
[----:B------:R-:W-:-:S13]  /*1020*/  ISETP.GT.U32.AND P0, PT, R2, 0xff, PT ;  /* 0x000000ff0200780c */ /* 0x000fda0003f04070 */
        /* <DEDUP_REMOVED lines=9> */
[----:B-1----:R-:W-:Y:S05]  /*10c0*/  @!P0 BRA `(.L_x_14) ;  /* 0x0000000000148947 */ /* 0x002fea0003800000 */
[----:B------:R-:W-:Y:S01]  /*10d0*/  ISETP.NE.AND P0, PT, R17, 0x2, PT ;  /* 0x000000021100780c */ /* 0x000fe20003f05270 */
[----:B------:R1:W-:Y:S01]  /*10e0*/  STS [R13], RZ ;  /* 0x000000ff0d007388 */ /* 0x0003e20000000800 */
[----:B------:R-:W-:-:S11]  /*10f0*/  IMAD.MOV.U32 R9, RZ, RZ, R7 ;  /* 0x000000ffff097224 */ /* 0x000fd600078e0007 */
[----:B------:R1:W-:Y:S01]  /*1100*/  @P0 STS [R16], RZ ;  /* 0x000000ff10000388 */ /* 0x0003e20000000800 */
[----:B------:R-:W-:-:S07]  /*1110*/  @P0 IMAD.MOV.U32 R9, RZ, RZ, R14 ;  /* 0x000000ffff090224 */ /* 0x000fce00078e000e */
.L_x_14:
[----:B------:R-:W-:Y:S05]  /*1120*/  BSYNC.RECONVERGENT B0 ;  /* 0x0000000000007941 */ /* 0x000fea0003800200 */
.L_x_13:
[----:B------:R-:W-:Y:S05]  /*1130*/  @!P1 BRA `(.L_x_12) ;  /* 0x00000000003c9947 */ /* 0x000fea0003800000 */
[----:B------:R-:W2:Y:S01]  /*1140*/  S2R R11, SR_CgaCtaId ;  /* 0x00000000000b7919 */ /* 0x000ea20000008800 */
[----:B------:R-:W-:-:S05]  /*1150*/  MOV R8, 0x400 ;  /* 0x0000040000087802 */ /* 0x000fca0000000f00 */
[----:B------:R-:W-:-:S05]  /*1160*/  VIADD R8, R8, 0x400 ;  /* 0x0000040008087836 */ /* 0x000fca0000000000 */
[----:B--2---:R-:W-:-:S07]  /*1170*/  LEA R10, R11, R8, 0x18 ;  /* 0x000000080b0a7211 */ /* 0x004fce00078ec0ff */
.L_x_15:
[----:B--2---:R-:W-:Y:S02]  /*1180*/  IMAD R11, R9, 0x4, R10 ;  /* 0x00000004090b7824 */ /* 0x004fe400078e020a */
[C---:B------:R-:W-:Y:S02]  /*1190*/  IMAD R9, R0.reuse, 0x4, R9 ;  /* 0x0000000400097824 */ /* 0x040fe400078e0209 */
[C---:B------:R-:W-:Y:S01]  /*11a0*/  IMAD R19, R0.reuse, 0x4, R11 ;  /* 0x0000000400137824 */ /* 0x040fe200078e020b */
[----:B------:R2:W-:Y:S02]  /*11b0*/  STS [R11], RZ ;  /* 0x000000ff0b007388 */ /* 0x0005e40000000800 */
[----:B------:R-:W-:Y:S01]  /*11c0*/  ISETP.GE.U32.AND P0, PT, R9, 0x100, PT ;  /* 0x000001000900780c */ /* 0x000fe20003f06070 */
[C---:B------:R-:W-:Y:S01]  /*11d0*/  IMAD R21, R0.reuse, 0x4, R19 ;  /* 0x0000000400157824 */ /* 0x040fe200078e0213 */
[----:B------:R2:W-:Y:S03]  /*11e0*/  STS [R19], RZ ;  /* 0x000000ff13007388 */ /* 0x0005e60000000800 */
[----:B------:R-:W-:Y:S01]  /*11f0*/  IMAD R8, R0, 0x4, R21 ;  /* 0x0000000400087824 */ /* 0x000fe200078e0215 */
[----:B------:R2:W-:Y:S04]  /*1200*/  STS [R21], RZ ;  /* 0x000000ff15007388 */ /* 0x0005e80000000800 */
[----:B------:R2:W-:Y:S03]  /*1210*/  STS [R8], RZ ;  /* 0x000000ff08007388 */ /* 0x0005e60000000800 */
[----:B------:R-:W-:Y:S05]  /*1220*/  @!P0 BRA `(.L_x_15) ;  /* 0xfffffffc00d48947 */ /* 0x000fea000383ffff */
.L_x_12:
[----:B------:R-:W3:Y:S01]  /*1230*/  LDCU.64 UR18, c[0x0][0x388] ;  /* 0x00007100ff1277ac */ /* 0x000ee20008000a00 */
[----:B------:R-:W-:Y:S02]  /*1240*/  IMAD.U32 R30, RZ, RZ, UR16 ;  /* 0x00000010ff1e7e24 */ /* 0x000fe4000f8e00ff */
[----:B---3--:R-:W-:-:S05]  /*1250*/  IMAD.U32 R25, RZ, RZ, UR18 ;  /* 0x00000012ff197e24 */ /* 0x008fca000f8e00ff */
[----:B------:R-:W-:-:S04]  /*1260*/  IADD3 R25, P0, PT, R25, UR16, RZ ;  /* 0x0000001019197c10 */ /* 0x000fc8000ff1e0ff */
[----:B------:R-:W-:Y:S01]  /*1270*/  LEA.HI.X.SX32 R30, R30, UR19, 0x1, P0 ;  /* 0x000000131e1e7c11 */ /* 0x000fe200080f0eff */
[----:B------:R-:W-:Y:S05]  /*1280*/  WARPSYNC.ALL ;  /* 0x0000000000007948 */ /* 0x000fea0003800000 */
[----:B------:R-:W3:Y:S08]  /*1290*/  S2UR UR9, SR_CgaCtaId ;  /* 0x00000000000979c3 */ /* 0x000ef00000008800 */
[----:B------:R-:W-:Y:S01]  /*12a0*/  BAR.SYNC.DEFER_BLOCKING 0x0 ;  /* 0x0000000000007b1d */ /* 0x000fe20000010000 */
[----:B0-----:R-:W-:-:S05]  /*12b0*/  IMAD.MOV.U32 R31, RZ, RZ, R2 ;  /* 0x000000ffff1f7224 */ /* 0x001fca00078e0002 */
[----:B------:R-:W-:Y:S02]  /*12c0*/  UMOV UR8, 0x400 ;  /* 0x0000040000087882 */ /* 0x000fe40000000000 */
[----:B------:R-:W-:-:S04]  /*12d0*/  UIADD3 UR8, UPT, UPT, UR8, 0x400, URZ ;  /* 0x0000040008087890 */ /* 0x000fc8000fffe0ff */
[----:B---3--:R-:W-:-:S12]  /*12e0*/  ULEA UR8, UR9, UR8, 0x18 ;  /* 0x0000000809087291 */ /* 0x008fd8000f8ec0ff */
.L_x_16:
[C---:B------:R-:W-:Y:S02]  /*12f0*/  LOP3.LUT R22, R31.reuse, 0x1f, RZ, 0xc0, !PT ;  /* 0x0000001f1f167812 */ /* 0x040fe400078ec0ff */
[C---:B--2---:R-:W-:Y:S02]  /*1300*/  LEA.HI R19, R31.reuse, 0xffffffff, RZ, 0x1b ;  /* 0xffffffff1f137811 */ /* 0x044fe400078fd8ff */
[----:B------:R-:W-:Y:S01]  /*1310*/  LOP3.LUT R20, R31, 0x3ff, RZ, 0xc0, !PT ;  /* 0x000003ff1f147812 */ /* 0x000fe200078ec0ff */
[----:B------:R-:W-:-:S03]  /*1320*/  VIADD R21, R22, 0xffffffff ;  /* 0xffffffff16157836 */ /* 0x000fc60000000000 */
[----:B------:R-:W-:Y:S02]  /*1330*/  IADD3 R10, P2, PT, R20, R25, RZ ;  /* 0x00000019140a7210 */ /* 0x000fe40007f5e0ff */
[----:B------:R-:W-:-:S03]  /*1340*/  ISETP.GT.U32.AND P0, PT, R21, 0x1f, PT ;  /* 0x0000001f1500780c */ /* 0x000fc60003f04070 */
[----:B------:R-:W-:Y:S01]  /*1350*/  IMAD.X R11, RZ, RZ, R30, P2 ;  /* 0x000000ffff0b7224 */ /* 0x000fe200010e061e */
[----:B------:R-:W-:-:S04]  /*1360*/  ISETP.GT.U32.OR P1, PT, R19, 0x1f, P0 ;  /* 0x0000001f1300780c */ /* 0x000fc80000724470 */
[----:B------:R-:W2:Y:S09]  /*1370*/  LDG.E.U8 R32, desc[UR12][R10.64] ;  /* 0x0000000c0a207981 */ /* 0x000eb2000c1e1100 */
[----:B------:R-:W-:-:S05]  /*1380*/  @!P1 IMAD R8, R19, 0x20, R21 ;  /* 0x0000002013089824 */ /* 0x000fca00078e0215 */
[----:B------:R-:W-:-:S05]  /*1390*/  @!P1 IADD3 R8, P3, PT, R8, R25, RZ ;  /* 0x0000001908089210 */ /* 0x000fca0007f7e0ff */
[----:B------:R-:W-:-:S06]  /*13a0*/  @!P1 IMAD.X R9, RZ, RZ, R30, P3 ;  /* 0x000000ffff099224 */ /* 0x000fcc00018e061e */
[----:B------:R-:W2:Y:S01]  /*13b0*/  @!P1 LDG.E.U8 R9, desc[UR12][R8.64] ;  /* 0x0000000c08099981 */ /* 0x000ea2000c1e1100 */
[----:B------:R-:W-:Y:S02]  /*13c0*/  ISETP.GT.U32.AND P6, PT, R19, 0x1f, PT ;  /* 0x0000001f1300780c */ /* 0x000fe40003fc4070 */
[----:B0-----:R-:W-:-:S11]  /*13d0*/  PRMT R33, RZ, 0x7610, R33 ;  /* 0x00007610ff217816 */ /* 0x001fd60000000021 */
[----:B------:R-:W-:Y:S01]  /*13e0*/  @!P6 IMAD R28, R19, 0x20, R22 ;  /* 0x00000020131ce824 */ /* 0x000fe200078e0216 */
[C---:B------:R-:W-:Y:S02]  /*13f0*/  ISETP.EQ.OR P5, PT, R22.reuse, 0x1f, P6 ;  /* 0x0000001f1600780c */ /* 0x040fe400037a2670 */
[----:B------:R-:W-:-:S04]  /*1400*/  ISETP.NE.AND P4, PT, R22, 0x1f, PT ;  /* 0x0000001f1600780c */ /* 0x000fc80003f85270 */
[C---:B------:R-:W-:Y:S02]  /*1410*/  ISETP.GT.U32.OR P3, PT, R31.reuse, 0x3df, !P4 ;  /* 0x000003df1f00780c */ /* 0x040fe40006764470 */
[----:B------:R-:W-:Y:S02]  /*1420*/  LEA.HI R23, R31, 0x1, RZ, 0x1b ;  /* 0x000000011f177811 */ /* 0x000fe400078fd8ff */
[----:B--2---:R-:W-:-:S04]  /*1430*/  @!P1 ISETP.GE.U32.AND P2, PT, R9, R32, PT ;  /* 0x000000200900920c */ /* 0x004fc80003f46070 */
[----:B------:R-:W-:-:S04]  /*1440*/  @!P1 SEL R18, RZ, 0xff80, !P2 ;  /* 0x0000ff80ff129807 */ /* 0x000fc80005000000 */
[----:B------:R-:W-:Y:S02]  /*1450*/  @!P1 PRMT R33, R18, 0x7610, R33 ;  /* 0x0000761012219816 */ /* 0x000fe40000000021 */
[----:B------:R-:W-:-:S05]  /*1460*/  @!P6 IADD3 R28, P1, PT, R28, R25, RZ ;  /* 0x000000191c1ce210 */ /* 0x000fca0007f3e0ff */
[----:B------:R-:W-:-:S06]  /*1470*/  @!P6 IMAD.X R29, RZ, RZ, R30, P1 ;  /* 0x000000ffff1de224 */ /* 0x000fcc00008e061e */
[----:B------:R-:W2:Y:S01]  /*1480*/  @!P6 LDG.E.U8 R29, desc[UR12][R28.64] ;  /* 0x0000000c1c1de981 */ /* 0x000ea2000c1e1100 */
[----:B------:R-:W-:Y:S01]  /*1490*/  ISETP.GT.U32.AND P2, PT, R31, 0x3df, PT ;  /* 0x000003df1f00780c */ /* 0x000fe20003f44070 */
[--C-:B------:R-:W-:Y:S02]  /*14a0*/  @!P5 IMAD R18, R19, 0x20, R22.reuse ;  /* 0x000000201312d824 */ /* 0x100fe400078e0216 */
[----:B------:R-:W-:-:S03]  /*14b0*/  @!P3 IMAD R26, R23, 0x20, R22 ;  /* 0x00000020171ab824 */ /* 0x000fc600078e0216 */
[----:B------:R-:W-:-:S05]  /*14c0*/  @!P5 IADD3 R18, P1, PT, R18, R25, RZ ;  /* 0x000000191212d210 */ /* 0x000fca0007f3e0ff */
[----:B------:R-:W-:Y:S01]  /*14d0*/  @!P5 IMAD.X R19, RZ, RZ, R30, P1 ;  /* 0x000000ffff13d224 */ /* 0x000fe200008e061e */
[----:B------:R-:W-:Y:S01]  /*14e0*/  @!P3 IADD3 R26, P1, PT, R26, R25, RZ ;  /* 0x000000191a1ab210 */ /* 0x000fe20007f3e0ff */
[----:B------:R-:W-:-:S04]  /*14f0*/  @!P2 IMAD R8, R23, 0x20, R22 ;  /* 0x000000201708a824 */ /* 0x000fc800078e0216 */
[--C-:B------:R-:W-:Y:S01]  /*1500*/  @!P3 IMAD.X R27, RZ, RZ, R30.reuse, P1 ;  /* 0x000000ffff1bb224 */ /* 0x100fe200008e061e */
[----:B------:R-:W-:Y:S01]  /*1510*/  @!P2 IADD3 R8, P1, PT, R8, R25, RZ ;  /* 0x000000190808a210 */ /* 0x000fe20007f3e0ff */
[----:B------:R-:W-:Y:S01]  /*1520*/  @!P0 VIADD R20, R20, 0xffffffff ;  /* 0xffffffff14148836 */ /* 0x000fe20000000000 */
[----:B------:R-:W-:Y:S01]  /*1530*/  P2R R34, PR, RZ, 0x10 ;  /* 0x00000010ff227803 */ /* 0x000fe20000000000 */
[----:B------:R-:W3:Y:S02]  /*1540*/  @!P5 LDG.E.U8 R19, desc[UR12][R18.64+0x1] ;  /* 0x0000010c1213d981 */ /* 0x000ee4000c1e1100 */
[----:B------:R-:W-:Y:S01]  /*1550*/  @!P2 IMAD.X R9, RZ, RZ, R30, P1 ;  /* 0x000000ffff09a224 */ /* 0x000fe200008e061e */
[----:B------:R-:W-:Y:S01]  /*1560*/  ISETP.GT.U32.OR P1, PT, R21, 0x1f, P2 ;  /* 0x0000001f1500780c */ /* 0x000fe20001724470 */
[----:B------:R-:W4:Y:S04]  /*1570*/  @!P3 LDG.E.U8 R27, desc[UR12][R26.64+0x1] ;  /* 0x0000010c1a1bb981 */ /* 0x000f28000c1e1100 */
[----:B------:R0:W4:Y:S08]  /*1580*/  @!P2 LDG.E.U8 R9, desc[UR12][R8.64] ;  /* 0x0000000c0809a981 */ /* 0x000130000c1e1100 */
[----:B------:R-:W-:-:S05]  /*1590*/  @!P1 IMAD R22, R23, 0x20, R21 ;  /* 0x0000002017169824 */ /* 0x000fca00078e0215 */
[----:B------:R-:W-:-:S05]  /*15a0*/  @!P1 IADD3 R22, P4, PT, R22, R25, RZ ;  /* 0x0000001916169210 */ /* 0x000fca0007f9e0ff */
[----:B------:R-:W-:Y:S01]  /*15b0*/  @!P1 IMAD.X R23, RZ, RZ, R30, P4 ;  /* 0x000000ffff179224 */ /* 0x000fe200020e061e */
[----:B------:R-:W-:-:S05]  /*15c0*/  @!P0 IADD3 R20, P4, PT, R20, R25, RZ ;  /* 0x0000001914148210 */ /* 0x000fca0007f9e0ff */
[----:B------:R-:W-:Y:S01]  /*15d0*/  @!P0 IMAD.X R21, RZ, RZ, R30, P4 ;  /* 0x000000ffff158224 */ /* 0x000fe200020e061e */
        /* <DEDUP_REMOVED lines=39> */
[----:B------:R-:W-:Y:S01]  /*1850*/  ISETP.GT.U32.AND P0, PT, R2, 0xff, PT ;  /* 0x000000ff0200780c */ /* 0x000fe20003f04070 */
[----:B------:R-:W-:Y:S05]  /*1860*/  WARPSYNC.ALL ;  /* 0x0000000000007948 */ /* 0x000fea0003800000 */
[----:B------:R-:W-:Y:S06]  /*1870*/  BAR.SYNC.DEFER_BLOCKING 0x0 ;  /* 0x0000000000007b1d */ /* 0x000fec0000010000 */
[----:B------:R-:W-:Y:S04]  /*1880*/  BSSY.RECONVERGENT B0, `(.L_x_17) ;  /* 0x0000123000007945 */ /* 0x000fe80003800200 */
[----:B------:R-:W-:Y:S05]  /*1890*/  @P0 BRA `(.L_x_18) ;  /* 0x0000001000840947 */ /* 0x000fea0003800000 */
[----:B------:R-:W-:Y:S01]  /*18a0*/  ISETP.NE.AND P0, PT, R17, RZ, PT ;  /* 0x000000ff1100720c */ /* 0x000fe20003f05270 */
[----:B------:R-:W-:Y:S01]  /*18b0*/  BSSY.RECONVERGENT B2, `(.L_x_19) ;  /* 0x0000076000027945 */ /* 0x000fe20003800200 */
[----:B------:R-:W-:-:S11]  /*18c0*/  IMAD.MOV.U32 R28, RZ, RZ, R2 ;  /* 0x000000ffff1c7224 */ /* 0x000fd600078e0002 */
[----:B------:R-:W-:Y:S05]  /*18d0*/  @!P0 BRA `(.L_x_20) ;  /* 0x0000000400cc8947 */ /* 0x000fea0003800000 */
[----:B------:R-:W-:Y:S01]  /*18e0*/  LDS R20, [R5] ;  /* 0x0000000005147984 */ /* 0x000fe20000000800 */
[----:B------:R-:W-:Y:S01]  /*18f0*/  BSSY.RECONVERGENT B3, `(.L_x_21) ;  /* 0x0000020000037945 */ /* 0x000fe20003800200 */
[----:B------:R-:W-:Y:S02]  /*1900*/  CS2R R10, SRZ ;  /* 0x00000000000a7805 */ /* 0x000fe4000001ff00 */
[----:B------:R-:W2:Y:S02]  /*1910*/  LDS R21, [R6] ;  /* 0x0000000006157984 */ /* 0x000ea40000000800 */
[----:B--2---:R-:W-:-:S05]  /*1920*/  IMAD.IADD R8, R20, 0x1, R21 ;  /* 0x0000000114087824 */ /* 0x004fca00078e0215 */
[----:B------:R-:W-:-:S13]  /*1930*/  ISETP.NE.AND P0, PT, R8, RZ, PT ;  /* 0x000000ff0800720c */ /* 0x000fda0003f05270 */
[----:B------:R-:W-:Y:S05]  /*1940*/  @!P0 BRA `(.L_x_22) ;  /* 0x0000000000688947 */ /* 0x000fea0003800000 */
[----:B------:R-:W2:Y:S01]  /*1950*/  I2F.F64 R8, R8 ;  /* 0x0000000800087312 */ /* 0x000ea20000201c00 */
[----:B------:R-:W-:Y:S01]  /*1960*/  IMAD.MOV.U32 R10, RZ, RZ, 0x1 ;  /* 0x00000001ff0a7424 */ /* 0x000fe200078e00ff */
[----:B------:R-:W-:Y:S01]  /*1970*/  BSSY.RECONVERGENT B4, `(.L_x_22) ;  /* 0x0000017000047945 */ /* 0x000fe20003800200 */
[----:B------:R-:W-:-:S05]  /*1980*/  IMAD.IADD R20, R20, 0x1, -R21 ;  /* 0x0000000114147824 */ /* 0x000fca00078e0a15 */
[----:B--2---:R-:W2:Y:S02]  /*1990*/  MUFU.RCP64H R11, R9 ;  /* 0x00000009000b7308 */ /* 0x004ea40000001800 */
[----:B--2---:R-:W-:-:S08]  /*19a0*/  DFMA R18, -R8, R10, 1 ;  /* 0x3ff000000812742b */ /* 0x004fd0000000010a */
[----:B------:R-:W-:-:S08]  /*19b0*/  DFMA R18, R18, R18, R18 ;  /* 0x000000121212722b */ /* 0x000fd00000000012 */
[----:B------:R-:W-:Y:S01]  /*19c0*/  DFMA R10, R10, R18, R10 ;  /* 0x000000120a0a722b */ /* 0x000fe2000000000a */
[----:B------:R-:W-:-:S07]  /*19d0*/  IMAD R18, R20, R20, RZ ;  /* 0x0000001414127224 */ /* 0x000fce00078e02ff */
[----:B------:R-:W-:Y:S01]  /*19e0*/  DFMA R22, -R8, R10, 1 ;  /* 0x3ff000000816742b */ /* 0x000fe2000000010a */
[----:B------:R-:W2:Y:S07]  /*19f0*/  I2F.F64.U32 R18, R18 ;  /* 0x0000001200127312 */ /* 0x000eae0000201800 */
[----:B------:R-:W-:-:S08]  /*1a00*/  DFMA R22, R10, R22, R10 ;  /* 0x000000160a16722b */ /* 0x000fd0000000000a */
[----:B--2---:R-:W-:Y:S01]  /*1a10*/  DMUL R10, R18, R22 ;  /* 0x00000016120a7228 */ /* 0x004fe20000000000 */
[----:B------:R-:W-:-:S07]  /*1a20*/  FSETP.GEU.AND P1, PT, |R19|, 6.5827683646048100446e-37, PT ;  /* 0x036000001300780b */ /* 0x000fce0003f2e200 */
[----:B------:R-:W-:-:S08]  /*1a30*/  DFMA R20, -R8, R10, R18 ;  /* 0x0000000a0814722b */ /* 0x000fd00000000112 */
[----:B------:R-:W-:-:S10]  /*1a40*/  DFMA R10, R22, R20, R10 ;  /* 0x00000014160a722b */ /* 0x000fd4000000000a */
[----:B------:R-:W-:-:S05]  /*1a50*/  FFMA R20, RZ, R9, R11 ;  /* 0x00000009ff147223 */ /* 0x000fca000000000b */
[----:B------:R-:W-:-:S13]  /*1a60*/  FSETP.GT.AND P0, PT, |R20|, 1.469367938527859385e-39, PT ;  /* 0x001000001400780b */ /* 0x000fda0003f04200 */
[----:B------:R-:W-:Y:S05]  /*1a70*/  @P0 BRA P1, `(.L_x_23) ;  /* 0x0000000000180947 */ /* 0x000fea0000800000 */
[----:B------:R-:W-:Y:S01]  /*1a80*/  IMAD.MOV.U32 R10, RZ, RZ, R8 ;  /* 0x000000ffff0a7224 */ /* 0x000fe200078e0008 */
[----:B------:R-:W-:Y:S01]  /*1a90*/  MOV R27, 0x1ac0 ;  /* 0x00001ac0001b7802 */ /* 0x000fe20000000f00 */
[----:B------:R-:W-:-:S07]  /*1aa0*/  IMAD.MOV.U32 R21, RZ, RZ, R9 ;  /* 0x000000ffff157224 */ /* 0x000fce00078e0009 */
[----:B01---5:R-:W-:Y:S05]  /*1ab0*/  CALL.REL.NOINC `($__internal_0_$__cuda_sm20_div_rn_f64_full) ;  /* 0x0000001c00347944 */ /* 0x023fea0003c00000 */
[----:B------:R-:W-:Y:S02]  /*1ac0*/  IMAD.MOV.U32 R10, RZ, RZ, R18 ;  /* 0x000000ffff0a7224 */ /* 0x000fe400078e0012 */
[----:B------:R-:W-:-:S07]  /*1ad0*/  IMAD.MOV.U32 R11, RZ, RZ, R19 ;  /* 0x000000ffff0b7224 */ /* 0x000fce00078e0013 */
.L_x_23:
[----:B------:R-:W-:Y:S05]  /*1ae0*/  BSYNC.RECONVERGENT B4 ;  /* 0x0000000000047941 */ /* 0x000fea0003800200 */
.L_x_22:
[----:B------:R-:W-:Y:S05]  /*1af0*/  BSYNC.RECONVERGENT B3 ;  /* 0x0000000000037941 */ /* 0x000fea0003800200 */
.L_x_21:
[----:B------:R2:W-:Y:S01]  /*1b00*/  STS.64 [R15], R10 ;  /* 0x0000000a0f007388 */ /* 0x0005e20000000a00 */
[----:B------:R-:W-:Y:S01]  /*1b10*/  ISETP.NE.AND P0, PT, R17, 0x1, PT ;  /* 0x000000011100780c */ /* 0x000fe20003f05270 */
[----:B------:R-:W-:-:S12]  /*1b20*/  IMAD.MOV.U32 R28, RZ, RZ, R3 ;  /* 0x000000ffff1c7224 */ /* 0x000fd800078e0003 */
[----:B--2---:R-:W-:Y:S05]  /*1b30*/  @!P0 BRA `(.L_x_20) ;  /* 0x0000000400348947 */ /* 0x004fea0003800000 */
        /* <DEDUP_REMOVED lines=28> */
[----:B------:R-:W-:Y:S02]  /*1d00*/  IMAD.MOV.U32 R19, RZ, RZ, R11 ;  /* 0x000000ffff137224 */ /* 0x000fe400078e000b */
[----:B------:R-:W-:Y:S02]  /*1d10*/  IMAD.MOV.U32 R10, RZ, RZ, R8 ;  /* 0x000000ffff0a7224 */ /* 0x000fe400078e0008 */
[----:B------:R-:W-:-:S07]  /*1d20*/  IMAD.MOV.U32 R21, RZ, RZ, R9 ;  /* 0x000000ffff157224 */ /* 0x000fce00078e0009 */
[----:B01---5:R-:W-:Y:S05]  /*1d30*/  CALL.REL.NOINC `($__internal_0_$__cuda_sm20_div_rn_f64_full) ;  /* 0x0000001800947944 */ /* 0x023fea0003c00000 */
.L_x_26:
[----:B------:R-:W-:Y:S05]  /*1d40*/  BSYNC.RECONVERGENT B4 ;  /* 0x0000000000047941 */ /* 0x000fea0003800200 */
.L_x_25:
[----:B------:R-:W-:Y:S05]  /*1d50*/  BSYNC.RECONVERGENT B3 ;  /* 0x0000000000037941 */ /* 0x000fea0003800200 */
.L_x_24:
[----:B------:R-:W-:Y:S01]  /*1d60*/  IMAD R29, R0, 0x8, R15 ;  /* 0x00000008001d7824 */ /* 0x000fe200078e020f */
[----:B------:R-:W-:Y:S01]  /*1d70*/  ISETP.NE.AND P0, PT, R17, 0x2, PT ;  /* 0x000000021100780c */ /* 0x000fe20003f05270 */
[----:B------:R-:W-:-:S03]  /*1d80*/  IMAD.MOV.U32 R28, RZ, RZ, R7 ;  /* 0x000000ffff1c7224 */ /* 0x000fc600078e0007 */
[----:B------:R2:W-:Y:S09]  /*1d90*/  STS.64 [R29], R18 ;  /* 0x000000121d007388 */ /* 0x0005f20000000a00 */
[----:B------:R-:W-:Y:S05]  /*1da0*/  @!P0 BRA `(.L_x_20) ;  /* 0x0000000000988947 */ /* 0x000fea0003800000 */
[----:B------:R-:W-:Y:S01]  /*1db0*/  IMAD R20, R0, 0x4, R12 ;  /* 0x0000000400147824 */ /* 0x000fe200078e020c */
[----:B------:R-:W-:Y:S01]  /*1dc0*/  LDS R21, [R16] ;  /* 0x0000000010157984 */ /* 0x000fe20000000800 */
[----:B------:R-:W-:Y:S01]  /*1dd0*/  BSSY.RECONVERGENT B3, `(.L_x_27) ;  /* 0x0000020000037945 */ /* 0x000fe20003800200 */
[----:B--2---:R-:W-:-:S03]  /*1de0*/  CS2R R18, SRZ ;  /* 0x0000000000127805 */ /* 0x004fc6000001ff00 */
        /* <DEDUP_REMOVED lines=29> */
.L_x_29:
[----:B------:R-:W-:Y:S05]  /*1fc0*/  BSYNC.RECONVERGENT B4 ;  /* 0x0000000000047941 */ /* 0x000fea0003800200 */
.L_x_28:
[----:B------:R-:W-:Y:S05]  /*1fd0*/  BSYNC.RECONVERGENT B3 ;  /* 0x0000000000037941 */ /* 0x000fea0003800200 */
.L_x_27:
[----:B------:R-:W-:Y:S02]  /*1fe0*/  IMAD R29, R0, 0x8, R29 ;  /* 0x00000008001d7824 */ /* 0x000fe400078e021d */
[----:B------:R-:W-:-:S03]  /*1ff0*/  IMAD.MOV.U32 R28, RZ, RZ, R14 ;  /* 0x000000ffff1c7224 */ /* 0x000fc600078e000e */
[----:B------:R3:W-:Y:S04]  /*2000*/  STS.64 [R29], R18 ;  /* 0x000000121d007388 */ /* 0x0007e80000000a00 */
.L_x_20:
[----:B------:R-:W-:Y:S05]  /*2010*/  BSYNC.RECONVERGENT B2 ;  /* 0x0000000000027941 */ /* 0x000fea0003800200 */
.L_x_19:
[----:B------:R-:W-:-:S13]  /*2020*/  ISETP.GE.U32.AND P0, PT, R4, 0x3, PT ;  /* 0x000000030400780c */ /* 0x000fda0003f06070 */
[----:B------:R-:W-:Y:S05]  /*2030*/  @!P0 BRA `(.L_x_18) ;  /* 0x00000008009c8947 */ /* 0x000fea0003800000 */
.L_x_45:
[----:B------:R-:W4:Y:S01]  /*2040*/  S2UR UR10, SR_CgaCtaId ;  /* 0x00000000000a79c3 */ /* 0x000f220000008800 */
[----:B------:R-:W-:Y:S01]  /*2050*/  UMOV UR9, 0x400 ;  /* 0x0000040000097882 */ /* 0x000fe20000000000 */
[----:B--23--:R-:W-:Y:S01]  /*2060*/  LEA R29, R28, UR8, 0x2 ;  /* 0x000000081c1d7c11 */ /* 0x00cfe2000f8e10ff */
[----:B------:R-:W-:Y:S01]  /*2070*/  BSSY.RECONVERGENT B2, `(.L_x_30) ;  /* 0x0000025000027945 */ /* 0x000fe20003800200 */
[----:B------:R-:W-:-:S03]  /*2080*/  CS2R R8, SRZ ;  /* 0x0000000000087805 */ /* 0x000fc6000001ff00 */
[----:B------:R-:W-:Y:S01]  /*2090*/  LDS R21, [R29] ;  /* 0x000000001d157984 */ /* 0x000fe20000000800 */
[----:B----4-:R-:W-:-:S06]  /*20a0*/  ULEA UR9, UR10, UR9, 0x18 ;  /* 0x000000090a097291 */ /* 0x010fcc000f8ec0ff */
[----:B------:R-:W-:-:S05]  /*20b0*/  LEA R31, R28, UR9, 0x2 ;  /* 0x000000091c1f7c11 */ /* 0x000fca000f8e10ff */
        /* <DEDUP_REMOVED lines=29> */
.L_x_33:
[----:B------:R-:W-:Y:S05]  /*2290*/  BSYNC.RECONVERGENT B3 ;  /* 0x0000000000037941 */ /* 0x000fea0003800200 */
.L_x_32:
[----:B------:R-:W-:Y:S02]  /*22a0*/  IMAD.MOV.U32 R8, RZ, RZ, R18 ;  /* 0x000000ffff087224 */ /* 0x000fe400078e0012 */
[----:B------:R-:W-:-:S07]  /*22b0*/  IMAD.MOV.U32 R9, RZ, RZ, R19 ;  /* 0x000000ffff097224 */ /* 0x000fce00078e0013 */
.L_x_31:
[----:B------:R-:W-:Y:S05]  /*22c0*/  BSYNC.RECONVERGENT B2 ;  /* 0x0000000000027941 */ /* 0x000fea0003800200 */
.L_x_30:
[----:B------:R-:W2:Y:S01]  /*22d0*/  S2UR UR10, SR_CgaCtaId ;  /* 0x00000000000a79c3 */ /* 0x000ea20000008800 */
[----:B------:R-:W-:Y:S01]  /*22e0*/  UMOV UR9, 0x400 ;  /* 0x0000040000097882 */ /* 0x000fe20000000000 */
[C---:B------:R-:W-:Y:S01]  /*22f0*/  IMAD R31, R0.reuse, 0x4, R31 ;  /* 0x00000004001f7824 */ /* 0x040fe200078e021f */
[----:B------:R-:W-:Y:S01]  /*2300*/  UIADD3 UR9, UPT, UPT, UR9, 0x800, URZ ;  /* 0x0000080009097890 */ /* 0x000fe2000fffe0ff */
[----:B------:R-:W-:Y:S01]  /*2310*/  IMAD R29, R0, 0x4, R29 ;  /* 0x00000004001d7824 */ /* 0x000fe200078e021d */
[----:B------:R-:W-:Y:S02]  /*2320*/  BSSY.RECONVERGENT B2, `(.L_x_34) ;  /* 0x0000026000027945 */ /* 0x000fe40003800200 */
[----:B--2---:R-:W-:-:S06]  /*2330*/  ULEA UR9, UR10, UR9, 0x18 ;  /* 0x000000090a097291 */ /* 0x004fcc000f8ec0ff */
[----:B0-----:R-:W-:-:S05]  /*2340*/  LEA R33, R28, UR9, 0x3 ;  /* 0x000000091c217c11 */ /* 0x001fca000f8e18ff */
[----:B------:R0:W-:Y:S04]  /*2350*/  STS.64 [R33], R8 ;  /* 0x0000000821007388 */ /* 0x0001e80000000a00 */
[----:B------:R-:W-:Y:S04]  /*2360*/  LDS R20, [R31] ;  /* 0x000000001f147984 */ /* 0x000fe80000000800 */
[----:B------:R-:W2:Y:S01]  /*2370*/  LDS R21, [R29] ;  /* 0x000000001d157984 */ /* 0x000ea20000000800 */
[----:B0-----:R-:W-:Y:S01]  /*2380*/  CS2R R8, SRZ ;  /* 0x0000000000087805 */ /* 0x001fe2000001ff00 */
[----:B--2---:R-:W-:-:S05]  /*2390*/  IMAD.IADD R25, R20, 0x1, R21 ;  /* 0x0000000114197824 */ /* 0x004fca00078e0215 */
[----:B------:R-:W-:-:S13]  /*23a0*/  ISETP.NE.AND P0, PT, R25, RZ, PT ;  /* 0x000000ff1900720c */ /* 0x000fda0003f05270 */
[----:B------:R-:W-:Y:S05]  /*23b0*/  @!P0 BRA `(.L_x_35) ;  /* 0x0000000000708947 */ /* 0x000fea0003800000 */
[----:B------:R-:W0:Y:S01]  /*23c0*/  I2F.F64 R8, R25 ;  /* 0x0000001900087312 */ /* 0x000e220000201c00 */
[----:B------:R-:W-:Y:S01]  /*23d0*/  IMAD.MOV.U32 R10, RZ, RZ, 0x1 ;  /* 0x00000001ff0a7424 */ /* 0x000fe200078e00ff */
[----:B------:R-:W-:Y:S01]  /*23e0*/  BSSY.RECONVERGENT B3, `(.L_x_36) ;  /* 0x0000017000037945 */ /* 0x000fe20003800200 */
[----:B------:R-:W-:-:S05]  /*23f0*/  IMAD.IADD R20, R20, 0x1, -R21 ;  /* 0x0000000114147824 */ /* 0x000fca00078e0a15 */
[----:B0-----:R-:W0:Y:S02]  /*2400*/  MUFU.RCP64H R11, R9 ;  /* 0x00000009000b7308 */ /* 0x001e240000001800 */
[----:B0-----:R-:W-:-:S08]  /*2410*/  DFMA R18, -R8, R10, 1 ;  /* 0x3ff000000812742b */ /* 0x001fd0000000010a */
[----:B------:R-:W-:-:S08]  /*2420*/  DFMA R18, R18, R18, R18 ;  /* 0x000000121212722b */ /* 0x000fd00000000012 */
[----:B------:R-:W-:Y:S01]  /*2430*/  DFMA R18, R10, R18, R10 ;  /* 0x000000120a12722b */ /* 0x000fe2000000000a */
[----:B------:R-:W-:-:S07]  /*2440*/  IMAD R10, R20, R20, RZ ;  /* 0x00000014140a7224 */ /* 0x000fce00078e02ff */
[----:B------:R-:W-:Y:S01]  /*2450*/  DFMA R22, -R8, R18, 1 ;  /* 0x3ff000000816742b */ /* 0x000fe20000000112 */
[----:B------:R-:W0:Y:S07]  /*2460*/  I2F.F64.U32 R10, R10 ;  /* 0x0000000a000a7312 */ /* 0x000e2e0000201800 */
[----:B------:R-:W-:-:S08]  /*2470*/  DFMA R22, R18, R22, R18 ;  /* 0x000000161216722b */ /* 0x000fd00000000012 */
[----:B0-----:R-:W-:Y:S01]  /*2480*/  DMUL R20, R10, R22 ;  /* 0x000000160a147228 */ /* 0x001fe20000000000 */
        /* <DEDUP_REMOVED lines=11> */
[----:B-1---5:R-:W-:Y:S05]  /*2540*/  CALL.REL.NOINC `($__internal_0_$__cuda_sm20_div_rn_f64_full) ;  /* 0x0000001000907944 */ /* 0x022fea0003c00000 */
.L_x_37:
[----:B------:R-:W-:Y:S05]  /*2550*/  BSYNC.RECONVERGENT B3 ;  /* 0x0000000000037941 */ /* 0x000fea0003800200 */
.L_x_36:
[----:B------:R-:W-:Y:S02]  /*2560*/  IMAD.MOV.U32 R8, RZ, RZ, R18 ;  /* 0x000000ffff087224 */ /* 0x000fe400078e0012 */
[----:B------:R-:W-:-:S07]  /*2570*/  IMAD.MOV.U32 R9, RZ, RZ, R19 ;  /* 0x000000ffff097224 */ /* 0x000fce00078e0013 */
.L_x_35:
[----:B------:R-:W-:Y:S05]  /*2580*/  BSYNC.RECONVERGENT B2 ;  /* 0x0000000000027941 */ /* 0x000fea0003800200 */
.L_x_34:
[C---:B------:R-:W-:Y:S01]  /*2590*/  IMAD R33, R0.reuse, 0x8, R33 ;  /* 0x0000000800217824 */ /* 0x040fe200078e0221 */
[----:B------:R-:W-:Y:S01]  /*25a0*/  BSSY.RECONVERGENT B2, `(.L_x_38) ;  /* 0x0000023000027945 */ /* 0x000fe20003800200 */
[C---:B------:R-:W-:Y:S01]  /*25b0*/  IMAD R31, R0.reuse, 0x4, R31 ;  /* 0x00000004001f7824 */ /* 0x040fe200078e021f */
[----:B------:R-:W-:Y:S01]  /*25c0*/  CS2R R18, SRZ ;  /* 0x0000000000127805 */ /* 0x000fe2000001ff00 */
[----:B------:R-:W-:Y:S01]  /*25d0*/  IMAD R29, R0, 0x4, R29 ;  /* 0x00000004001d7824 */ /* 0x000fe200078e021d */
[----:B------:R-:W-:Y:S04]  /*25e0*/  STS.64 [R33], R8 ;  /* 0x0000000821007388 */ /* 0x000fe80000000a00 */
[----:B------:R-:W-:Y:S04]  /*25f0*/  LDS R20, [R31] ;  /* 0x000000001f147984 */ /* 0x000fe80000000800 */
[----:B------:R-:W0:Y:S02]  /*2600*/  LDS R21, [R29] ;  /* 0x000000001d157984 */ /* 0x000e240000000800 */
[----:B0-----:R-:W-:-:S05]  /*2610*/  IMAD.IADD R10, R20, 0x1, R21 ;  /* 0x00000001140a7824 */ /* 0x001fca00078e0215 */
        /* <DEDUP_REMOVED lines=24> */
[----:B------:R-:W-:-:S07]  /*27a0*/  IMAD.MOV.U32 R21, RZ, RZ, R11 ;  /* 0x000000ffff157224 */ /* 0x000fce00078e000b */
[----:B-1---5:R-:W-:Y:S05]  /*27b0*/  CALL.REL.NOINC `($__internal_0_$__cuda_sm20_div_rn_f64_full) ;  /* 0x0000000c00f47944 */ /* 0x022fea0003c00000 */
.L_x_40:
[----:B------:R-:W-:Y:S05]  /*27c0*/  BSYNC.RECONVERGENT B3 ;  /* 0x0000000000037941 */ /* 0x000fea0003800200 */
.L_x_39:
[----:B------:R-:W-:Y:S05]  /*27d0*/  BSYNC.RECONVERGENT B2 ;  /* 0x0000000000027941 */ /* 0x000fea0003800200 */
.L_x_38:
        /* <DEDUP_REMOVED lines=36> */
.L_x_44:
[----:B------:R-:W-:Y:S05]  /*2a20*/  BSYNC.RECONVERGENT B3 ;  /* 0x0000000000037941 */ /* 0x000fea0003800200 */
.L_x_43:
[----:B------:R-:W-:Y:S02]  /*2a30*/  IMAD.MOV.U32 R8, RZ, RZ, R18 ;  /* 0x000000ffff087224 */ /* 0x000fe400078e0012 */
[----:B------:R-:W-:-:S07]  /*2a40*/  IMAD.MOV.U32 R9, RZ, RZ, R19 ;  /* 0x000000ffff097224 */ /* 0x000fce00078e0013 */
.L_x_42:
[----:B------:R-:W-:Y:S05]  /*2a50*/  BSYNC.RECONVERGENT B2 ;  /* 0x0000000000027941 */ /* 0x000fea0003800200 */
.L_x_41:
[C---:B------:R-:W-:Y:S02]  /*2a60*/  IMAD R33, R0.reuse, 0x8, R33 ;  /* 0x0000000800217824 */ /* 0x040fe400078e0221 */
[----:B------:R-:W-:-:S03]  /*2a70*/  IMAD R28, R0, 0x4, R28 ;  /* 0x00000004001c7824 */ /* 0x000fc600078e021c */
[----:B------:R4:W-:Y:S02]  /*2a80*/  STS.64 [R33], R8 ;  /* 0x0000000821007388 */ /* 0x0009e40000000a00 */
[----:B------:R-:W-:-:S13]  /*2a90*/  ISETP.GE.U32.AND P0, PT, R28, 0x100, PT ;  /* 0x000001001c00780c */ /* 0x000fda0003f06070 */
[----:B----4-:R-:W-:Y:S05]  /*2aa0*/  @!P0 BRA `(.L_x_45) ;  /* 0xfffffff400648947 */ /* 0x010fea000383ffff */
.L_x_18:
[----:B------:R-:W-:Y:S05]  /*2ab0*/  BSYNC.RECONVERGENT B0 ;  /* 0x0000000000007941 */ /* 0x000fea0003800200 */
.L_x_17:
[C---:B------:R-:W-:Y:S01]  /*2ac0*/  ISETP.NE.AND P5, PT, R2.reuse, RZ, PT ;  /* 0x000000ff0200720c */ /* 0x040fe20003fa5270 */
[----:B------:R-:W-:Y:S01]  /*2ad0*/  BAR.SYNC.DEFER_BLOCKING 0x0 ;  /* 0x0000000000007b1d */ /* 0x000fe20000010000 */
[C---:B------:R-:W-:Y:S02]  /*2ae0*/  ISETP.GT.U32.AND P6, PT, R2.reuse, 0x7f, PT ;  /* 0x0000007f0200780c */ /* 0x040fe40003fc4070 */
[C---:B------:R-:W-:Y:S02]  /*2af0*/  ISETP.GT.U32.AND P4, PT, R2.reuse, 0x3f, PT ;  /* 0x0000003f0200780c */ /* 0x040fe40003f84070 */
[C---:B------:R-:W-:Y:S01]  /*2b00*/  ISETP.GT.U32.AND P3, PT, R2.reuse, 0x1f, PT ;  /* 0x0000001f0200780c */ /* 0x040fe20003f64070 */
[----:B------:R-:W-:Y:S01]  /*2b10*/  BSSY.RECONVERGENT B0, `(.L_x_46) ;  /* 0x0000013000007945 */ /* 0x000fe20003800200 */
[C---:B------:R-:W-:Y:S02]  /*2b20*/  ISETP.GT.U32.AND P2, PT, R2.reuse, 0xf, PT ;  /* 0x0000000f0200780c */ /* 0x040fe40003f44070 */
[----:B------:R-:W-:-:S02]  /*2b30*/  ISETP.GT.U32.AND P1, PT, R2, 0x7, PT ;  /* 0x000000070200780c */ /* 0x000fc40003f24070 */
[----:B------:R-:W-:Y:S01]  /*2b40*/  ISETP.GT.U32.AND P0, PT, R2, 0x3, PT ;  /* 0x000000030200780c */ /* 0x000fe20003f04070 */
[----:B------:R-:W4:Y:S02]  /*2b50*/  @!P5 S2R R23, SR_CgaCtaId ;  /* 0x000000000017d919 */ /* 0x000f240000008800 */
[----:B------:R-:W-:Y:S10]  /*2b60*/  @P6 BRA `(.L_x_47) ;  /* 0x0000000000346947 */ /* 0x000ff40003800000 */
[----:B------:R-:W0:Y:S01]  /*2b70*/  S2R R9, SR_CgaCtaId ;  /* 0x0000000000097919 */ /* 0x000e220000008800 */
[----:B------:R-:W-:Y:S01]  /*2b80*/  MOV R8, 0x400 ;  /* 0x0000040000087802 */ /* 0x000fe20000000f00 */
[----:B--23--:R-:W-:-:S04]  /*2b90*/  IMAD.MOV.U32 R19, RZ, RZ, R2 ;  /* 0x000000ffff137224 */ /* 0x00cfc800078e0002 */
[----:B------:R-:W-:-:S05]  /*2ba0*/  VIADD R8, R8, 0x800 ;  /* 0x0000080008087836 */ /* 0x000fca0000000000 */
[----:B0-----:R-:W-:-:S07]  /*2bb0*/  LEA R18, R9, R8, 0x18 ;  /* 0x0000000809127211 */ /* 0x001fce00078ec0ff */
.L_x_48:
[----:B0-----:R-:W-:Y:S02]  /*2bc0*/  IMAD R21, R19, 0x8, R18 ;  /* 0x0000000813157824 */ /* 0x001fe400078e0212 */
[----:B------:R-:W-:-:S03]  /*2bd0*/  IMAD.IADD R19, R0, 0x1, R19 ;  /* 0x0000000100137824 */ /* 0x000fc600078e0213 */
[----:B------:R-:W-:Y:S02]  /*2be0*/  LDS.64 R8, [R21] ;  /* 0x0000000015087984 */ /* 0x000fe40000000a00 */
[----:B------:R-:W-:Y:S02]  /*2bf0*/  ISETP.GE.U32.AND P6, PT, R19, 0x80, PT ;  /* 0x000000801300780c */ /* 0x000fe40003fc6070 */
[----:B------:R-:W0:Y:S02]  /*2c00*/  LDS.64 R10, [R21+0x400] ;  /* 0x00040000150a7984 */ /* 0x000e240000000a00 */
[----:B0-----:R-:W-:-:S07]  /*2c10*/  DADD R8, R8, R10 ;  /* 0x0000000008087229 */ /* 0x001fce000000000a */
[----:B------:R0:W-:Y:S02]  /*2c20*/  STS.64 [R21], R8 ;  /* 0x0000000815007388 */ /* 0x0001e40000000a00 */
[----:B------:R-:W-:Y:S05]  /*2c30*/  @!P6 BRA `(.L_x_48) ;  /* 0xfffffffc00e0e947 */ /* 0x000fea000383ffff */
.L_x_47:
[----:B------:R-:W-:Y:S05]  /*2c40*/  BSYNC.RECONVERGENT B0 ;  /* 0x0000000000007941 */ /* 0x000fea0003800200 */
.L_x_46:
[----:B--23--:R-:W-:Y:S01]  /*2c50*/  @!P5 MOV R18, 0x400 ;  /* 0x000004000012d802 */ /* 0x00cfe20000000f00 */
[----:B------:R-:W-:Y:S01]  /*2c60*/  BAR.SYNC.DEFER_BLOCKING 0x0 ;  /* 0x0000000000007b1d */ /* 0x000fe20000010000 */
[----:B------:R-:W-:Y:S02]  /*2c70*/  ISETP.GT.U32.AND P6, PT, R2, 0x1, PT ;  /* 0x000000010200780c */ /* 0x000fe40003fc4070 */
[----:B----4-:R-:W-:-:S03]  /*2c80*/  @!P5 LEA R18, R23, R18, 0x18 ;  /* 0x000000121712d211 */ /* 0x010fc600078ec0ff */
[----:B------:R-:W-:Y:S04]  /*2c90*/  BSSY.RECONVERGENT B0, `(.L_x_49) ;  /* 0x000000f000007945 */ /* 0x000fe80003800200 */
[----:B------:R-:W-:Y:S05]  /*2ca0*/  @P4 BRA `(.L_x_50) ;  /* 0x0000000000344947 */ /* 0x000fea0003800000 */
[----:B0-----:R-:W0:Y:S01]  /*2cb0*/  S2R R9, SR_CgaCtaId ;  /* 0x0000000000097919 */ /* 0x001e220000008800 */
[----:B------:R-:W-:Y:S01]  /*2cc0*/  MOV R8, 0x400 ;  /* 0x0000040000087802 */ /* 0x000fe20000000f00 */
[----:B------:R-:W-:-:S04]  /*2cd0*/  IMAD.MOV.U32 R19, RZ, RZ, R2 ;  /* 0x000000ffff137224 */ /* 0x000fc800078e0002 */
[----:B------:R-:W-:-:S05]  /*2ce0*/  VIADD R8, R8, 0x800 ;  /* 0x0000080008087836 */ /* 0x000fca0000000000 */
[----:B0-----:R-:W-:-:S07]  /*2cf0*/  LEA R20, R9, R8, 0x18 ;  /* 0x0000000809147211 */ /* 0x001fce00078ec0ff */
.L_x_51:
[----:B--2---:R-:W-:Y:S02]  /*2d00*/  IMAD R21, R19, 0x8, R20 ;  /* 0x0000000813157824 */ /* 0x004fe400078e0214 */
[----:B------:R-:W-:-:S03]  /*2d10*/  IMAD.IADD R19, R0, 0x1, R19 ;  /* 0x0000000100137824 */ /* 0x000fc600078e0213 */
[----:B------:R-:W-:Y:S02]  /*2d20*/  LDS.64 R8, [R21] ;  /* 0x0000000015087984 */ /* 0x000fe40000000a00 */
[----:B------:R-:W-:Y:S02]  /*2d30*/  ISETP.GE.U32.AND P4, PT, R19, 0x40, PT ;  /* 0x000000401300780c */ /* 0x000fe40003f86070 */
[----:B------:R-:W0:Y:S02]  /*2d40*/  LDS.64 R10, [R21+0x200] ;  /* 0x00020000150a7984 */ /* 0x000e240000000a00 */
[----:B0-----:R-:W-:-:S07]  /*2d50*/  DADD R8, R8, R10 ;  /* 0x0000000008087229 */ /* 0x001fce000000000a */
[----:B------:R2:W-:Y:S02]  /*2d60*/  STS.64 [R21], R8 ;  /* 0x0000000815007388 */ /* 0x0005e40000000a00 */
[----:B------:R-:W-:Y:S05]  /*2d70*/  @!P4 BRA `(.L_x_51) ;  /* 0xfffffffc00e0c947 */ /* 0x000fea000383ffff */
.L_x_50:
[----:B------:R-:W-:Y:S05]  /*2d80*/  BSYNC.RECONVERGENT B0 ;  /* 0x0000000000007941 */ /* 0x000fea0003800200 */
.L_x_49:
[----:B------:R-:W-:Y:S06]  /*2d90*/  BAR.SYNC.DEFER_BLOCKING 0x0 ;  /* 0x0000000000007b1d */ /* 0x000fec0000010000 */
[----:B------:R-:W-:Y:S04]  /*2da0*/  BSSY.RECONVERGENT B0, `(.L_x_52) ;  /* 0x000000f000007945 */ /* 0x000fe80003800200 */
[----:B------:R-:W-:Y:S05]  /*2db0*/  @P3 BRA `(.L_x_53) ;  /* 0x0000000000343947 */ /* 0x000fea0003800000 */
[----:B0-2---:R-:W0:Y:S01]  /*2dc0*/  S2R R9, SR_CgaCtaId ;  /* 0x0000000000097919 */ /* 0x005e220000008800 */
[----:B------:R-:W-:Y:S01]  /*2dd0*/  MOV R8, 0x400 ;  /* 0x0000040000087802 */ /* 0x000fe20000000f00 */
[----:B------:R-:W-:-:S04]  /*2de0*/  IMAD.MOV.U32 R19, RZ, RZ, R2 ;  /* 0x000000ffff137224 */ /* 0x000fc800078e0002 */
[----:B------:R-:W-:-:S05]  /*2df0*/  VIADD R8, R8, 0x800 ;  /* 0x0000080008087836 */ /* 0x000fca0000000000 */
[----:B0-----:R-:W-:-:S07]  /*2e00*/  LEA R20, R9, R8, 0x18 ;  /* 0x0000000809147211 */ /* 0x001fce00078ec0ff */
.L_x_54:
[----:B---3--:R-:W-:Y:S02]  /*2e10*/  IMAD R21, R19, 0x8, R20 ;  /* 0x0000000813157824 */ /* 0x008fe400078e0214 */
[----:B------:R-:W-:-:S03]  /*2e20*/  IMAD.IADD R19, R0, 0x1, R19 ;  /* 0x0000000100137824 */ /* 0x000fc600078e0213 */
[----:B------:R-:W-:Y:S02]  /*2e30*/  LDS.64 R8, [R21] ;  /* 0x0000000015087984 */ /* 0x000fe40000000a00 */
[----:B------:R-:W-:Y:S02]  /*2e40*/  ISETP.GE.U32.AND P3, PT, R19, 0x20, PT ;  /* 0x000000201300780c */ /* 0x000fe40003f66070 */
[----:B------:R-:W0:Y:S02]  /*2e50*/  LDS.64 R10, [R21+0x100] ;  /* 0x00010000150a7984 */ /* 0x000e240000000a00 */
[----:B0-----:R-:W-:-:S07]  /*2e60*/  DADD R8, R8, R10 ;  /* 0x0000000008087229 */ /* 0x001fce000000000a */
[----:B------:R3:W-:Y:S02]  /*2e70*/  STS.64 [R21], R8 ;  /* 0x0000000815007388 */ /* 0x0007e40000000a00 */
[----:B------:R-:W-:Y:S05]  /*2e80*/  @!P3 BRA `(.L_x_54) ;  /* 0xfffffffc00e0b947 */ /* 0x000fea000383ffff */
.L_x_53:
[----:B------:R-:W-:Y:S05]  /*2e90*/  BSYNC.RECONVERGENT B0 ;  /* 0x0000000000007941 */ /* 0x000fea0003800200 */
.L_x_52:
[----:B------:R-:W-:Y:S06]  /*2ea0*/  BAR.SYNC.DEFER_BLOCKING 0x0 ;  /* 0x0000000000007b1d */ /* 0x000fec0000010000 */
[----:B------:R-:W-:Y:S04]  /*2eb0*/  BSSY.RECONVERGENT B0, `(.L_x_55) ;  /* 0x000000f000007945 */ /* 0x000fe80003800200 */
[----:B------:R-:W-:Y:S05]  /*2ec0*/  @P2 BRA `(.L_x_56) ;  /* 0x0000000000342947 */ /* 0x000fea0003800000 */
[----:B0-23--:R-:W0:Y:S01]  /*2ed0*/  S2R R9, SR_CgaCtaId ;  /* 0x0000000000097919 */ /* 0x00de220000008800 */
[----:B------:R-:W-:Y:S01]  /*2ee0*/  MOV R8, 0x400 ;  /* 0x0000040000087802 */ /* 0x000fe20000000f00 */
[----:B------:R-:W-:-:S04]  /*2ef0*/  IMAD.MOV.U32 R19, RZ, RZ, R2 ;  /* 0x000000ffff137224 */ /* 0x000fc800078e0002 */
[----:B------:R-:W-:-:S05]  /*2f00*/  VIADD R8, R8, 0x800 ;  /* 0x0000080008087836 */ /* 0x000fca0000000000 */
[----:B0-----:R-:W-:-:S07]  /*2f10*/  LEA R20, R9, R8, 0x18 ;  /* 0x0000000809147211 */ /* 0x001fce00078ec0ff */
.L_x_57:
[----:B----4-:R-:W-:Y:S02]  /*2f20*/  IMAD R21, R19, 0x8, R20 ;  /* 0x0000000813157824 */ /* 0x010fe400078e0214 */
[----:B------:R-:W-:-:S03]  /*2f30*/  IMAD.IADD R19, R0, 0x1, R19 ;  /* 0x0000000100137824 */ /* 0x000fc600078e0213 */
[----:B------:R-:W-:Y:S02]  /*2f40*/  LDS.64 R8, [R21] ;  /* 0x0000000015087984 */ /* 0x000fe40000000a00 */
[----:B------:R-:W-:Y:S02]  /*2f50*/  ISETP.GE.U32.AND P2, PT, R19, 0x10, PT ;  /* 0x000000101300780c */ /* 0x000fe40003f46070 */
[----:B------:R-:W0:Y:S02]  /*2f60*/  LDS.64 R10, [R21+0x80] ;  /* 0x00008000150a7984 */ /* 0x000e240000000a00 */
[----:B0-----:R-:W-:-:S07]  /*2f70*/  DADD R8, R8, R10 ;  /* 0x0000000008087229 */ /* 0x001fce000000000a */
[----:B------:R4:W-:Y:S02]  /*2f80*/  STS.64 [R21], R8 ;  /* 0x0000000815007388 */ /* 0x0009e40000000a00 */
[----:B------:R-:W-:Y:S05]  /*2f90*/  @!P2 BRA `(.L_x_57) ;  /* 0xfffffffc00e0a947 */ /* 0x000fea000383ffff */
.L_x_56:
[----:B------:R-:W-:Y:S05]  /*2fa0*/  BSYNC.RECONVERGENT B0 ;  /* 0x0000000000007941 */ /* 0x000fea0003800200 */
.L_x_55:
[----:B------:R-:W-:Y:S06]  /*2fb0*/  BAR.SYNC.DEFER_BLOCKING 0x0 ;  /* 0x0000000000007b1d */ /* 0x000fec0000010000 */
[----:B------:R-:W-:Y:S04]  /*2fc0*/  BSSY.RECONVERGENT B0, `(.L_x_58) ;  /* 0x000000f000007945 */ /* 0x000fe80003800200 */
[----:B------:R-:W-:Y:S05]  /*2fd0*/  @P1 BRA `(.L_x_59) ;  /* 0x0000000000341947 */ /* 0x000fea0003800000 */
[----:B0-234-:R-:W0:Y:S01]  /*2fe0*/  S2R R9, SR_CgaCtaId ;  /* 0x0000000000097919 */ /* 0x01de220000008800 */
[----:B------:R-:W-:Y:S01]  /*2ff0*/  MOV R8, 0x400 ;  /* 0x0000040000087802 */ /* 0x000fe20000000f00 */
[----:B------:R-:W-:-:S04]  /*3000*/  IMAD.MOV.U32 R19, RZ, RZ, R2 ;  /* 0x000000ffff137224 */ /* 0x000fc800078e0002 */
[----:B------:R-:W-:-:S05]  /*3010*/  VIADD R8, R8, 0x800 ;  /* 0x0000080008087836 */ /* 0x000fca0000000000 */
[----:B0-----:R-:W-:-:S07]  /*3020*/  LEA R20, R9, R8, 0x18 ;  /* 0x0000000809147211 */ /* 0x001fce00078ec0ff */
.L_x_60:
        /* <DEDUP_REMOVED lines=8> */
.L_x_59:
[----:B------:R-:W-:Y:S05]  /*30b0*/  BSYNC.RECONVERGENT B0 ;  /* 0x0000000000007941 */ /* 0x000fea0003800200 */
.L_x_58:
        /* <DEDUP_REMOVED lines=8> */
.L_x_63:
        /* <DEDUP_REMOVED lines=8> */
.L_x_62:
[----:B------:R-:W-:Y:S05]  /*31c0*/  BSYNC.RECONVERGENT B0 ;  /* 0x0000000000007941 */ /* 0x000fea0003800200 */
.L_x_61:
        /* <DEDUP_REMOVED lines=8> */
.L_x_66:
        /* <DEDUP_REMOVED lines=8> */
.L_x_65:
[----:B------:R-:W-:Y:S05]  /*32d0*/  BSYNC.RECONVERGENT B0 ;  /* 0x0000000000007941 */ /* 0x000fea0003800200 */
.L_x_64:
[----:B------:R-:W-:Y:S06]  /*32e0*/  BAR.SYNC.DEFER_BLOCKING 0x0 ;  /* 0x0000000000007b1d */ /* 0x000fec0000010000 */
[----:B0-234-:R-:W0:Y:S02]  /*32f0*/  @!P5 LDS.128 R8, [R18+0x800] ;  /* 0x000800001208d984 */ /* 0x01de240000000c00 */
[----:B0-----:R-:W-:-:S07]  /*3300*/  @!P5 DADD R8, R8, R10 ;  /* 0x000000000808d229 */ /* 0x001fce000000000a */
[----:B------:R0:W-:Y:S01]  /*3310*/  @!P5 STS.64 [R18+0x800], R8 ;  /* 0x000800081200d388 */ /* 0x0001e20000000a00 */
[----:B------:R-:W-:Y:S08]  /*3320*/  BAR.SYNC.DEFER_BLOCKING 0x0 ;  /* 0x0000000000007b1d */ /* 0x000ff00000010000 */
[----:B------:R-:W-:Y:S06]  /*3330*/  BAR.SYNC.DEFER_BLOCKING 0x0 ;  /* 0x0000000000007b1d */ /* 0x000fec0000010000 */
[----:B------:R-:W-:Y:S05]  /*3340*/  @P5 BRA `(.L_x_67) ;  /* 0x0000000400045947 */ /* 0x000fea0003800000 */
.L_x_68:
[----:B0-----:R-:W-:Y:S02]  /*3350*/  IMAD.U32 R8, RZ, RZ, UR6 ;  /* 0x00000006ff087e24 */ /* 0x001fe4000f8e00ff */
[----:B------:R-:W-:Y:S02]  /*3360*/  IMAD.U32 R9, RZ, RZ, UR7 ;  /* 0x00000007ff097e24 */ /* 0x000fe4000f8e00ff */
[----:B------:R-:W-:Y:S02]  /*3370*/  IMAD.U32 R11, RZ, RZ, UR7 ;  /* 0x00000007ff0b7e24 */ /* 0x000fe4000f8e00ff */
[----:B------:R-:W-:Y:S01]  /*3380*/  IMAD.U32 R10, RZ, RZ, UR6 ;  /* 0x00000006ff0a7e24 */ /* 0x000fe2000f8e00ff */
[----:B------:R-:W2:Y:S04]  /*3390*/  LDG.E.STRONG.SYS R8, desc[UR12][R8.64+0xa4] ;  /* 0x0000a40c08087981 */ /* 0x000ea8000c1f5900 */
[----:B------:R-:W2:Y:S01]  /*33a0*/  LDG.E.STRONG.SYS R11, desc[UR12][R10.64+0xa0] ;  /* 0x0000a00c0a0b7981 */ /* 0x000ea2000c1f5900 */
[----:B------:R-:W-:Y:S05]  /*33b0*/  YIELD ;  /* 0x0000000000007946 */ /* 0x000fea0003800000 */
[----:B--2---:R-:W-:-:S05]  /*33c0*/  IMAD.IADD R18, R8, 0x1, -R11 ;  /* 0x0000000108127824 */ /* 0x004fca00078e0a0b */
[----:B------:R-:W-:-:S13]  /*33d0*/  ISETP.GT.AND P0, PT, R18, 0x9, PT ;  /* 0x000000091200780c */ /* 0x000fda0003f04270 */
[----:B------:R-:W-:Y:S05]  /*33e0*/  @P0 BRA `(.L_x_68) ;  /* 0xfffffffc00d80947 */ /* 0x000fea000383ffff */
[----:B------:R-:W-:Y:S02]  /*33f0*/  IMAD.U32 R18, RZ, RZ, UR6 ;  /* 0x00000006ff127e24 */ /* 0x000fe4000f8e00ff */
[----:B------:R-:W-:Y:S01]  /*3400*/  IMAD.U32 R19, RZ, RZ, UR7 ;  /* 0x00000007ff137e24 */ /* 0x000fe2000f8e00ff */
[----:B------:R-:W-:Y:S06]  /*3410*/  MEMBAR.SC.SYS ;  /* 0x0000000000007992 */ /* 0x000fec0000003000 */
[----:B------:R-:W-:-:S00]  /*3420*/  ERRBAR ;  /* 0x00000000000079ab */ /* 0x000fc00000000000 */
[----:B------:R-:W-:Y:S06]  /*3430*/  CGAERRBAR ;  /* 0x00000000000075ab */ /* 0x000fec0000000000 */
[----:B------:R-:W-:Y:S04]  /*3440*/  CCTL.IVALL ;  /* 0x00000000ff00798f */ /* 0x000fe80002000000 */
[----:B------:R-:W2:Y:S01]  /*3450*/  LDG.E.STRONG.SYS R18, desc[UR12][R18.64+0xa4] ;  /* 0x0000a40c12127981 */ /* 0x000ea2000c1f5900 */
[----:B------:R-:W-:Y:S01]  /*3460*/  IADD3 R8, P0, PT, RZ, UR6, RZ ;  /* 0x00000006ff087c10 */ /* 0x000fe2000ff1e0ff */
[----:B------:R-:W-:-:S02]  /*3470*/  IMAD.U32 R20, RZ, RZ, UR6 ;  /* 0x00000006ff147e24 */ /* 0x000fc4000f8e00ff */
[----:B------:R-:W-:Y:S02]  /*3480*/  IMAD.U32 R21, RZ, RZ, UR7 ;  /* 0x00000007ff157e24 */ /* 0x000fe4000f8e00ff */
[----:B--2---:R-:W-:-:S05]  /*3490*/  IMAD.HI R9, R18, 0x66666667, RZ ;  /* 0x6666666712097827 */ /* 0x004fca00078e02ff */
[----:B------:R-:W-:-:S04]  /*34a0*/  SHF.R.U32.HI R10, RZ, 0x1f, R9 ;  /* 0x0000001fff0a7819 */ /* 0x000fc80000011609 */
[----:B------:R-:W-:Y:S01]  /*34b0*/  LEA.HI.SX32 R11, R9, R10, 0x1e ;  /* 0x0000000a090b7211 */ /* 0x000fe200078ff2ff */
[----:B------:R-:W-:-:S04]  /*34c0*/  IMAD.X R9, RZ, RZ, UR7, P0 ;  /* 0x00000007ff097e24 */ /* 0x000fc800080e06ff */
[----:B------:R-:W-:-:S04]  /*34d0*/  IMAD R11, R11, -0xa, R18 ;  /* 0xfffffff60b0b7824 */ /* 0x000fc800078e0212 */
[----:B------:R-:W-:-:S05]  /*34e0*/  IMAD.WIDE R10, R11, 0x10, R8 ;  /* 0x000000100b0a7825 */ /* 0x000fca00078e0208 */
[----:B-----5:R-:W-:Y:S01]  /*34f0*/  STG.E.STRONG.SYS desc[UR12][R10.64], R24 ;  /* 0x000000180a007986 */ /* 0x020fe2000c11590c */
[----:B------:R-:W-:Y:S06]  /*3500*/  MEMBAR.SC.SYS ;  /* 0x0000000000007992 */ /* 0x000fec0000003000 */
[----:B------:R-:W-:-:S00]  /*3510*/  ERRBAR ;  /* 0x00000000000079ab */ /* 0x000fc00000000000 */
[----:B------:R-:W-:Y:S06]  /*3520*/  CGAERRBAR ;  /* 0x00000000000075ab */ /* 0x000fec0000000000 */
[----:B------:R-:W-:Y:S01]  /*3530*/  CCTL.IVALL ;  /* 0x00000000ff00798f */ /* 0x000fe20002000000 */
[----:B------:R-:W-:Y:S06]  /*3540*/  MEMBAR.SC.SYS ;  /* 0x0000000000007992 */ /* 0x000fec0000003000 */
[----:B------:R-:W-:-:S00]  /*3550*/  ERRBAR ;  /* 0x00000000000079ab */ /* 0x000fc00000000000 */
[----:B------:R-:W-:Y:S06]  /*3560*/  CGAERRBAR ;  /* 0x00000000000075ab */ /* 0x000fec0000000000 */
[----:B------:R-:W-:Y:S04]  /*3570*/  CCTL.IVALL ;  /* 0x00000000ff00798f */ /* 0x000fe80002000000 */
[----:B------:R-:W2:Y:S01]  /*3580*/  LDG.E.STRONG.SYS R20, desc[UR12][R20.64+0xa4] ;  /* 0x0000a40c14147981 */ /* 0x000ea2000c1f5900 */
[----:B------:R-:W0:Y:S01]  /*3590*/  S2UR UR9, SR_CgaCtaId ;  /* 0x00000000000979c3 */ /* 0x000e220000008800 */
[----:B------:R-:W-:-:S02]  /*35a0*/  UMOV UR8, 0x400 ;  /* 0x0000040000087882 */ /* 0x000fc40000000000 */
[----:B0-----:R-:W-:-:S09]  /*35b0*/  ULEA UR8, UR9, UR8, 0x18 ;  /* 0x0000000809087291 */ /* 0x001fd2000f8ec0ff */
[----:B------:R-:W0:Y:S01]  /*35c0*/  LDS.64 R10, [UR8+0x800] ;  /* 0x00080008ff0a7984 */ /* 0x000e220008000a00 */
[----:B--2---:R-:W-:-:S05]  /*35d0*/  IMAD.HI R18, R20, 0x66666667, RZ ;  /* 0x6666666714127827 */ /* 0x004fca00078e02ff */
[----:B------:R-:W-:-:S04]  /*35e0*/  SHF.R.U32.HI R19, RZ, 0x1f, R18 ;  /* 0x0000001fff137819 */ /* 0x000fc80000011612 */
[----:B------:R-:W-:Y:S01]  /*35f0*/  LEA.HI.SX32 R19, R18, R19, 0x1e ;  /* 0x0000001312137211 */ /* 0x000fe200078ff2ff */
[----:B------:R-:W-:-:S04]  /*3600*/  IMAD.U32 R18, RZ, RZ, UR6 ;  /* 0x00000006ff127e24 */ /* 0x000fc8000f8e00ff */
[----:B------:R-:W-:-:S04]  /*3610*/  IMAD R19, R19, -0xa, R20 ;  /* 0xfffffff613137824 */ /* 0x000fc800078e0214 */
[----:B------:R-:W-:-:S04]  /*3620*/  IMAD.WIDE R8, R19, 0x10, R8 ;  /* 0x0000001013087825 */ /* 0x000fc800078e0208 */
[----:B------:R-:W-:Y:S01]  /*3630*/  IMAD.U32 R19, RZ, RZ, UR7 ;  /* 0x00000007ff137e24 */ /* 0x000fe2000f8e00ff */
[----:B0-----:R0:W-:Y:S01]  /*3640*/  STG.E.64.STRONG.SYS desc[UR12][R8.64+0x8], R10 ;  /* 0x0000080a08007986 */ /* 0x0011e2000c115b0c */
        /* <DEDUP_REMOVED lines=9> */
[----:B0-----:R-:W-:-:S02]  /*36e0*/  IMAD.U32 R8, RZ, RZ, UR6 ;  /* 0x00000006ff087e24 */ /* 0x001fc4000f8e00ff */
[----:B------:R-:W-:Y:S02]  /*36f0*/  IMAD.U32 R9, RZ, RZ, UR7 ;  /* 0x00000007ff097e24 */ /* 0x000fe4000f8e00ff */
[----:B--2---:R-:W-:-:S05]  /*3700*/  VIADD R11, R18, 0x1 ;  /* 0x00000001120b7836 */ /* 0x004fca0000000000 */
[----:B------:R2:W-:Y:S01]  /*3710*/  STG.E.STRONG.SYS desc[UR12][R8.64+0xa4], R11 ;  /* 0x0000a40b08007986 */ /* 0x0005e2000c11590c */
[----:B------:R-:W-:Y:S06]  /*3720*/  MEMBAR.SC.SYS ;  /* 0x0000000000007992 */ /* 0x000fec0000003000 */
[----:B------:R-:W-:-:S00]  /*3730*/  ERRBAR ;  /* 0x00000000000079ab */ /* 0x000fc00000000000 */
[----:B------:R-:W-:Y:S06]  /*3740*/  CGAERRBAR ;  /* 0x00000000000075ab */ /* 0x000fec0000000000 */
[----:B------:R-:W-:Y:S01]  /*3750*/  CCTL.IVALL ;  /* 0x00000000ff00798f */ /* 0x000fe20002000000 */
.L_x_67:
[----:B------:R-:W-:Y:S05]  /*3760*/  WARPSYNC.ALL ;  /* 0x0000000000007948 */ /* 0x000fea0003800000 */
[----:B------:R-:W-:Y:S06]  /*3770*/  BAR.SYNC.DEFER_BLOCKING 0x0 ;  /* 0x0000000000007b1d */ /* 0x000fec0000010000 */
[----:B------:R-:W-:Y:S05]  /*3780*/  BRA `(.L_x_69) ;  /* 0xffffffc800ec7947 */ /* 0x000fea000383ffff */
        .weak           $__internal_0_$__cuda_sm20_div_rn_f64_full
        .type           $__internal_0_$__cuda_sm20_div_rn_f64_full,@function
        .size           $__internal_0_$__cuda_sm20_div_rn_f64_full,(.L_x_102 - $__internal_0_$__cuda_sm20_div_rn_f64_full)
$__internal_0_$__cuda_sm20_div_rn_f64_full:
[----:B------:R-:W-:Y:S01]  /*3790*/  IMAD.MOV.U32 R9, RZ, RZ, R19 ;  /* 0x000000ffff097224 */ /* 0x000fe200078e0013 */
[C---:B------:R-:W-:Y:S01]  /*37a0*/  FSETP.GEU.AND P0, PT, |R21|.reuse, 1.469367938527859385e-39, PT ;  /* 0x001000001500780b */ /* 0x040fe20003f0e200 */
[----:B------:R-:W-:Y:S01]  /*37b0*/  IMAD.MOV.U32 R8, RZ, RZ, R18 ;  /* 0x000000ffff087224 */ /* 0x000fe200078e0012 */
[----:B------:R-:W-:Y:S01]  /*37c0*/  LOP3.LUT R11, R21, 0x800fffff, RZ, 0xc0, !PT ;  /* 0x800fffff150b7812 */ /* 0x000fe200078ec0ff */
[----:B------:R-:W-:Y:S01]  /*37d0*/  IMAD.MOV.U32 R18, RZ, RZ, R10 ;  /* 0x000000ffff127224 */ /* 0x000fe200078e000a */
[----:B------:R-:W-:Y:S01]  /*37e0*/  FSETP.GEU.AND P2, PT, |R9|, 1.469367938527859385e-39, PT ;  /* 0x001000000900780b */ /* 0x000fe20003f4e200 */
[----:B------:R-:W-:Y:S01]  /*37f0*/  IMAD.MOV.U32 R19, RZ, RZ, R21 ;  /* 0x000000ffff137224 */ /* 0x000fe200078e0015 */
[----:B------:R-:W-:Y:S01]  /*3800*/  LOP3.LUT R11, R11, 0x3ff00000, RZ, 0xfc, !PT ;  /* 0x3ff000000b0b7812 */ /* 0x000fe200078efcff */
[----:B------:R-:W-:Y:S01]  /*3810*/  IMAD.MOV.U32 R26, RZ, RZ, 0x1ca00000 ;  /* 0x1ca00000ff1a7424 */ /* 0x000fe200078e00ff */
[----:B------:R-:W-:Y:S01]  /*3820*/  LOP3.LUT R30, R9, 0x7ff00000, RZ, 0xc0, !PT ;  /* 0x7ff00000091e7812 */ /* 0x000fe200078ec0ff */
[----:B------:R-:W-:Y:S01]  /*3830*/  IMAD.MOV.U32 R22, RZ, RZ, 0x1 ;  /* 0x00000001ff167424 */ /* 0x000fe200078e00ff */
[----:B------:R-:W-:Y:S01]  /*3840*/  LOP3.LUT R32, R21, 0x7ff00000, RZ, 0xc0, !PT ;  /* 0x7ff0000015207812 */ /* 0x000fe200078ec0ff */
[----:B------:R-:W-:Y:S02]  /*3850*/  BSSY.RECONVERGENT B1, `(.L_x_70) ;  /* 0x000004e000017945 */ /* 0x000fe40003800200 */
[----:B------:R-:W-:Y:S01]  /*3860*/  @!P0 DMUL R10, R18, 8.98846567431157953865e+307 ;  /* 0x7fe00000120a8828 */ /* 0x000fe20000000000 */
[----:B------:R-:W-:Y:S01]  /*3870*/  ISETP.GE.U32.AND P1, PT, R30, R32, PT ;  /* 0x000000201e00720c */ /* 0x000fe20003f26070 */
[----:B------:R-:W-:-:S02]  /*3880*/  IMAD.MOV.U32 R25, RZ, RZ, R30 ;  /* 0x000000ffff197224 */ /* 0x000fc400078e001e */
[----:B------:R-:W-:Y:S01]  /*3890*/  @!P2 LOP3.LUT R23, R19, 0x7ff00000, RZ, 0xc0, !PT ;  /* 0x7ff000001317a812 */ /* 0x000fe200078ec0ff */
[----:B------:R-:W-:Y:S01]  /*38a0*/  @!P2 IMAD.MOV.U32 R34, RZ, RZ, RZ ;  /* 0x000000ffff22a224 */ /* 0x000fe200078e00ff */
[----:B------:R-:W-:Y:S02]  /*38b0*/  SEL R21, R26, 0x63400000, !P1 ;  /* 0x634000001a157807 */ /* 0x000fe40004800000 */
[----:B------:R-:W-:Y:S02]  /*38c0*/  @!P2 ISETP.GE.U32.AND P3, PT, R30, R23, PT ;  /* 0x000000171e00a20c */ /* 0x000fe40003f66070 */
[----:B------:R-:W0:Y:S01]  /*38d0*/  MUFU.RCP64H R23, R11 ;  /* 0x0000000b00177308 */ /* 0x000e220000001800 */
[----:B------:R-:W-:Y:S02]  /*38e0*/  LOP3.LUT R21, R21, 0x800fffff, R9, 0xf8, !PT ;  /* 0x800fffff15157812 */ /* 0x000fe400078ef809 */
[----:B------:R-:W-:Y:S02]  /*38f0*/  @!P2 SEL R20, R26, 0x63400000, !P3 ;  /* 0x634000001a14a807 */ /* 0x000fe40005800000 */
[----:B------:R-:W-:-:S02]  /*3900*/  @!P0 LOP3.LUT R32, R11, 0x7ff00000, RZ, 0xc0, !PT ;  /* 0x7ff000000b208812 */ /* 0x000fc400078ec0ff */
[----:B------:R-:W-:-:S04]  /*3910*/  @!P2 LOP3.LUT R20, R20, 0x80000000, R9, 0xf8, !PT ;  /* 0x800000001414a812 */ /* 0x000fc800078ef809 */
[----:B------:R-:W-:Y:S01]  /*3920*/  @!P2 LOP3.LUT R35, R20, 0x100000, RZ, 0xfc, !PT ;  /* 0x001000001423a812 */ /* 0x000fe200078efcff */
[----:B------:R-:W-:-:S06]  /*3930*/  IMAD.MOV.U32 R20, RZ, RZ, R8 ;  /* 0x000000ffff147224 */ /* 0x000fcc00078e0008 */
[----:B------:R-:W-:Y:S02]  /*3940*/  @!P2 DFMA R20, R20, 2, -R34 ;  /* 0x400000001414a82b */ /* 0x000fe40000000822 */
[----:B0-----:R-:W-:-:S08]  /*3950*/  DFMA R34, R22, -R10, 1 ;  /* 0x3ff000001622742b */ /* 0x001fd0000000080a */
[----:B------:R-:W-:Y:S01]  /*3960*/  DFMA R34, R34, R34, R34 ;  /* 0x000000222222722b */ /* 0x000fe20000000022 */
[----:B------:R-:W-:-:S07]  /*3970*/  @!P2 LOP3.LUT R25, R21, 0x7ff00000, RZ, 0xc0, !PT ;  /* 0x7ff000001519a812 */ /* 0x000fce00078ec0ff */
[----:B------:R-:W-:-:S08]  /*3980*/  DFMA R22, R22, R34, R22 ;  /* 0x000000221616722b */ /* 0x000fd00000000016 */
[----:B------:R-:W-:-:S08]  /*3990*/  DFMA R36, R22, -R10, 1 ;  /* 0x3ff000001624742b */ /* 0x000fd0000000080a */
[----:B------:R-:W-:-:S08]  /*39a0*/  DFMA R36, R22, R36, R22 ;  /* 0x000000241624722b */ /* 0x000fd00000000016 */
[----:B------:R-:W-:-:S08]  /*39b0*/  DMUL R34, R36, R20 ;  /* 0x0000001424227228 */ /* 0x000fd00000000000 */
[----:B------:R-:W-:-:S08]  /*39c0*/  DFMA R22, R34, -R10, R20 ;  /* 0x8000000a2216722b */ /* 0x000fd00000000014 */
[----:B------:R-:W-:Y:S01]  /*39d0*/  DFMA R22, R36, R22, R34 ;  /* 0x000000162416722b */ /* 0x000fe20000000022 */
[----:B------:R-:W-:-:S05]  /*39e0*/  VIADD R34, R25, 0xffffffff ;  /* 0xffffffff19227836 */ /* 0x000fca0000000000 */
[----:B------:R-:W-:Y:S01]  /*39f0*/  ISETP.GT.U32.AND P0, PT, R34, 0x7feffffe, PT ;  /* 0x7feffffe2200780c */ /* 0x000fe20003f04070 */
[----:B------:R-:W-:-:S05]  /*3a00*/  VIADD R34, R32, 0xffffffff ;  /* 0xffffffff20227836 */ /* 0x000fca0000000000 */
[----:B------:R-:W-:-:S13]  /*3a10*/  ISETP.GT.U32.OR P0, PT, R34, 0x7feffffe, P0 ;  /* 0x7feffffe2200780c */ /* 0x000fda0000704470 */
[----:B------:R-:W-:Y:S05]  /*3a20*/  @P0 BRA `(.L_x_71) ;  /* 0x00000000006c0947 */ /* 0x000fea0003800000 */
[----:B------:R-:W-:Y:S01]  /*3a30*/  LOP3.LUT R8, R19, 0x7ff00000, RZ, 0xc0, !PT ;  /* 0x7ff0000013087812 */ /* 0x000fe200078ec0ff */
[----:B------:R-:W-:-:S03]  /*3a40*/  IMAD.MOV.U32 R36, RZ, RZ, RZ ;  /* 0x000000ffff247224 */ /* 0x000fc600078e00ff */
[CC--:B------:R-:W-:Y:S02]  /*3a50*/  VIADDMNMX R9, R30.reuse, -R8.reuse, 0xb9600000, !PT ;  /* 0xb96000001e097446 */ /* 0x0c0fe40007800908 */
[----:B------:R-:W-:Y:S02]  /*3a60*/  ISETP.GE.U32.AND P0, PT, R30, R8, PT ;  /* 0x000000081e00720c */ /* 0x000fe40003f06070 */
[----:B------:R-:W-:Y:S02]  /*3a70*/  VIMNMX R8, PT, PT, R9, 0x46a00000, PT ;  /* 0x46a0000009087848 */ /* 0x000fe40003fe0100 */
[----:B------:R-:W-:-:S05]  /*3a80*/  SEL R9, R26, 0x63400000, !P0 ;  /* 0x634000001a097807 */ /* 0x000fca0004000000 */
[----:B------:R-:W-:-:S04]  /*3a90*/  IMAD.IADD R8, R8, 0x1, -R9 ;  /* 0x0000000108087824 */ /* 0x000fc800078e0a09 */
[----:B------:R-:W-:-:S06]  /*3aa0*/  VIADD R37, R8, 0x7fe00000 ;  /* 0x7fe0000008257836 */ /* 0x000fcc0000000000 */
[----:B------:R-:W-:-:S10]  /*3ab0*/  DMUL R34, R22, R36 ;  /* 0x0000002416227228 */ /* 0x000fd40000000000 */
[----:B------:R-:W-:-:S13]  /*3ac0*/  FSETP.GTU.AND P0, PT, |R35|, 1.469367938527859385e-39, PT ;  /* 0x001000002300780b */ /* 0x000fda0003f0c200 */
[----:B------:R-:W-:Y:S05]  /*3ad0*/  @P0 BRA `(.L_x_72) ;  /* 0x0000000000940947 */ /* 0x000fea0003800000 */
[----:B------:R-:W-:Y:S01]  /*3ae0*/  DFMA R10, R22, -R10, R20 ;  /* 0x8000000a160a722b */ /* 0x000fe20000000014 */
[----:B------:R-:W-:-:S09]  /*3af0*/  IMAD.MOV.U32 R36, RZ, RZ, RZ ;  /* 0x000000ffff247224 */ /* 0x000fd200078e00ff */
[C---:B------:R-:W-:Y:S02]  /*3b00*/  FSETP.NEU.AND P0, PT, R11.reuse, RZ, PT ;  /* 0x000000ff0b00720b */ /* 0x040fe40003f0d000 */
[----:B------:R-:W-:-:S04]  /*3b10*/  LOP3.LUT R18, R11, 0x80000000, R19, 0x48, !PT ;  /* 0x800000000b127812 */ /* 0x000fc800078e4813 */
[----:B------:R-:W-:-:S07]  /*3b20*/  LOP3.LUT R37, R18, R37, RZ, 0xfc, !PT ;  /* 0x0000002512257212 */ /* 0x000fce00078efcff */
[----:B------:R-:W-:Y:S05]  /*3b30*/  @!P0 BRA `(.L_x_72) ;  /* 0x00000000007c8947 */ /* 0x000fea0003800000 */
[----:B------:R-:W-:Y:S01]  /*3b40*/  IMAD.MOV R11, RZ, RZ, -R8 ;  /* 0x000000ffff0b7224 */ /* 0x000fe200078e0a08 */
[----:B------:R-:W-:Y:S01]  /*3b50*/  IADD3 R9, PT, PT, -R8, -0x43300000, RZ ;  /* 0xbcd0000008097810 */ /* 0x000fe20007ffe1ff */
[----:B------:R-:W-:-:S06]  /*3b60*/  IMAD.MOV.U32 R10, RZ, RZ, RZ ;  /* 0x000000ffff0a7224 */ /* 0x000fcc00078e00ff */
[----:B------:R-:W-:Y:S02]  /*3b70*/  DFMA R10, R34, -R10, R22 ;  /* 0x8000000a220a722b */ /* 0x000fe40000000016 */
[----:B------:R-:W-:-:S08]  /*3b80*/  DMUL.RP R22, R22, R36 ;  /* 0x0000002416167228 */ /* 0x000fd00000008000 */
[----:B------:R-:W-:Y:S02]  /*3b90*/  FSETP.NEU.AND P0, PT, |R11|, R9, PT ;  /* 0x000000090b00720b */ /* 0x000fe40003f0d200 */
[----:B------:R-:W-:Y:S02]  /*3ba0*/  LOP3.LUT R9, R23, R18, RZ, 0x3c, !PT ;  /* 0x0000001217097212 */ /* 0x000fe400078e3cff */
[----:B------:R-:W-:Y:S02]  /*3bb0*/  FSEL R34, R22, R34, !P0 ;  /* 0x0000002216227208 */ /* 0x000fe40004000000 */
[----:B------:R-:W-:Y:S01]  /*3bc0*/  FSEL R35, R9, R35, !P0 ;  /* 0x0000002309237208 */ /* 0x000fe20004000000 */
[----:B------:R-:W-:Y:S06]  /*3bd0*/  BRA `(.L_x_72) ;  /* 0x0000000000547947 */ /* 0x000fec0003800000 */
.L_x_71:
[----:B------:R-:W-:-:S14]  /*3be0*/  DSETP.NAN.AND P0, PT, R8, R8, PT ;  /* 0x000000080800722a */ /* 0x000fdc0003f08000 */
[----:B------:R-:W-:Y:S05]  /*3bf0*/  @P0 BRA `(.L_x_73) ;  /* 0x0000000000440947 */ /* 0x000fea0003800000 */
[----:B------:R-:W-:-:S14]  /*3c00*/  DSETP.NAN.AND P0, PT, R18, R18, PT ;  /* 0x000000121200722a */ /* 0x000fdc0003f08000 */
[----:B------:R-:W-:Y:S05]  /*3c10*/  @P0 BRA `(.L_x_74) ;  /* 0x0000000000300947 */ /* 0x000fea0003800000 */
[----:B------:R-:W-:Y:S01]  /*3c20*/  ISETP.NE.AND P0, PT, R25, R32, PT ;  /* 0x000000201900720c */ /* 0x000fe20003f05270 */
[----:B------:R-:W-:Y:S02]  /*3c30*/  IMAD.MOV.U32 R34, RZ, RZ, 0x0 ;  /* 0x00000000ff227424 */ /* 0x000fe400078e00ff */
[----:B------:R-:W-:-:S10]  /*3c40*/  IMAD.MOV.U32 R35, RZ, RZ, -0x80000 ;  /* 0xfff80000ff237424 */ /* 0x000fd400078e00ff */
[----:B------:R-:W-:Y:S05]  /*3c50*/  @!P0 BRA `(.L_x_72) ;  /* 0x0000000000348947 */ /* 0x000fea0003800000 */
[----:B------:R-:W-:Y:S02]  /*3c60*/  ISETP.NE.AND P0, PT, R25, 0x7ff00000, PT ;  /* 0x7ff000001900780c */ /* 0x000fe40003f05270 */
[----:B------:R-:W-:Y:S02]  /*3c70*/  LOP3.LUT R35, R9, 0x80000000, R19, 0x48, !PT ;  /* 0x8000000009237812 */ /* 0x000fe400078e4813 */
[----:B------:R-:W-:-:S13]  /*3c80*/  ISETP.EQ.OR P0, PT, R32, RZ, !P0 ;  /* 0x000000ff2000720c */ /* 0x000fda0004702670 */
[----:B------:R-:W-:Y:S01]  /*3c90*/  @P0 LOP3.LUT R8, R35, 0x7ff00000, RZ, 0xfc, !PT ;  /* 0x7ff0000023080812 */ /* 0x000fe200078efcff */
[----:B------:R-:W-:Y:S02]  /*3ca0*/  @!P0 IMAD.MOV.U32 R34, RZ, RZ, RZ ;  /* 0x000000ffff228224 */ /* 0x000fe400078e00ff */
[----:B------:R-:W-:Y:S02]  /*3cb0*/  @P0 IMAD.MOV.U32 R34, RZ, RZ, RZ ;  /* 0x000000ffff220224 */ /* 0x000fe400078e00ff */
[----:B------:R-:W-:Y:S01]  /*3cc0*/  @P0 IMAD.MOV.U32 R35, RZ, RZ, R8 ;  /* 0x000000ffff230224 */ /* 0x000fe200078e0008 */
[----:B------:R-:W-:Y:S06]  /*3cd0*/  BRA `(.L_x_72) ;  /* 0x0000000000147947 */ /* 0x000fec0003800000 */
.L_x_74:
[----:B------:R-:W-:Y:S01]  /*3ce0*/  LOP3.LUT R35, R19, 0x80000, RZ, 0xfc, !PT ;  /* 0x0008000013237812 */ /* 0x000fe200078efcff */
[----:B------:R-:W-:Y:S01]  /*3cf0*/  IMAD.MOV.U32 R34, RZ, RZ, R18 ;  /* 0x000000ffff227224 */ /* 0x000fe200078e0012 */
[----:B------:R-:W-:Y:S06]  /*3d00*/  BRA `(.L_x_72) ;  /* 0x0000000000087947 */ /* 0x000fec0003800000 */
.L_x_73:
[----:B------:R-:W-:Y:S01]  /*3d10*/  LOP3.LUT R35, R9, 0x80000, RZ, 0xfc, !PT ;  /* 0x0008000009237812 */ /* 0x000fe200078efcff */
[----:B------:R-:W-:-:S07]  /*3d20*/  IMAD.MOV.U32 R34, RZ, RZ, R8 ;  /* 0x000000ffff227224 */ /* 0x000fce00078e0008 */
.L_x_72:
[----:B------:R-:W-:Y:S05]  /*3d30*/  BSYNC.RECONVERGENT B1 ;  /* 0x0000000000017941 */ /* 0x000fea0003800200 */
.L_x_70:
[----:B------:R-:W-:Y:S02]  /*3d40*/  IMAD.MOV.U32 R8, RZ, RZ, R27 ;  /* 0x000000ffff087224 */ /* 0x000fe400078e001b */
[----:B------:R-:W-:Y:S02]  /*3d50*/  IMAD.MOV.U32 R9, RZ, RZ, 0x0 ;  /* 0x00000000ff097424 */ /* 0x000fe400078e00ff */
[----:B------:R-:W-:Y:S02]  /*3d60*/  IMAD.MOV.U32 R18, RZ, RZ, R34 ;  /* 0x000000ffff127224 */ /* 0x000fe400078e0022 */
[----:B------:R-:W-:Y:S01]  /*3d70*/  IMAD.MOV.U32 R19, RZ, RZ, R35 ;  /* 0x000000ffff137224 */ /* 0x000fe200078e0023 */
[----:B------:R-:W-:Y:S06]  /*3d80*/  RET.REL.NODEC R8 `(_Z11gpu_consumePhS_PViPV14producer_queuePV14consumer_queue) ;  /* 0xffffffc0089c7950 */ /* 0x000fec0003c3ffff */
.L_x_75:
[----:B------:R-:W-:-:S00]  /*3d90*/  BRA `(.L_x_75) ;  /* 0xfffffffc00fc7947 */ /* 0x000fc0000383ffff */
[----:B------:R-:W-:-:S00]  /*3da0*/  NOP ;  /* 0x0000000000007918 */ /* 0x000fc00000000000 */
        /* <DEDUP_REMOVED lines=13> */
.L_x_102:


//--------------------- .text._Z22gpu_histogram_distancePiS_Pd --------------------------
	.section	.text._Z22gpu_histogram_distancePiS_Pd,"ax",@progbits
	.align	128
        .global         _Z22gpu_histogram_distancePiS_Pd
        .type           _Z22gpu_histogram_distancePiS_Pd,@function
        .size           _Z22gpu_histogram_distancePiS_Pd,(.L_x_103 - _Z22gpu_histogram_distancePiS_Pd)
        .other          _Z22gpu_histogram_distancePiS_Pd,@"STO_CUDA_ENTRY STV_DEFAULT"
_Z22gpu_histogram_distancePiS_Pd:
.text._Z22gpu_histogram_distancePiS_Pd:
[----:B------:R-:W-:Y:S01]  /*0000*/  LDC R1, c[0x0][0x37c] ;  /* 0x0000df00ff017b82 */ /* 0x000fe20000000800 */
[----:B------:R-:W0:Y:S07]  /*0010*/  S2R R0, SR_TID.X ;  /* 0x0000000000007919 */ /* 0x000e2e0000002100 */
[----:B------:R-:W0:Y:S01]  /*0020*/  LDC.64 R4, c[0x0][0x390] ;  /* 0x0000e400ff047b82 */ /* 0x000e220000000a00 */
[----:B------:R-:W1:Y:S07]  /*0030*/  LDCU.64 UR4, c[0x0][0x358] ;  /* 0x00006b00ff0477ac */ /* 0x000e6e0008000a00 */
[----:B------:R-:W2:Y:S08]  /*0040*/  LDC.64 R6, c[0x0][0x388] ;  /* 0x0000e200ff067b82 */ /* 0x000eb00000000a00 */
[----:B------:R-:W3:Y:S01]  /*0050*/  LDC.64 R2, c[0x0][0x380] ;  /* 0x0000e000ff027b82 */ /* 0x000ee20000000a00 */
[----:B0-----:R-:W-:-:S04]  /*0060*/  IMAD.WIDE.U32 R4, R0, 0x8, R4 ;  /* 0x0000000800047825 */ /* 0x001fc800078e0004 */
[C---:B--2---:R-:W-:Y:S01]  /*0070*/  IMAD.WIDE.U32 R6, R0.reuse, 0x4, R6 ;  /* 0x0000000400067825 */ /* 0x044fe200078e0006 */
[----:B-1----:R0:W-:Y:S03]  /*0080*/  STG.E.64 desc[UR4][R4.64], RZ ;  /* 0x000000ff04007986 */ /* 0x0021e6000c101b04 */
[----:B---3--:R-:W-:Y:S01]  /*0090*/  IMAD.WIDE.U32 R2, R0, 0x4, R2 ;  /* 0x0000000400027825 */ /* 0x008fe200078e0002 */
[----:B------:R-:W2:Y:S04]  /*00a0*/  LDG.E R11, desc[UR4][R6.64] ;  /* 0x00000004060b7981 */ /* 0x000ea8000c1e1900 */
[----:B------:R1:W3:Y:S01]  /*00b0*/  LDG.E R10, desc[UR4][R2.64] ;  /* 0x00000004020a7981 */ /* 0x0002e2000c1e1900 */
[----:B------:R-:W-:Y:S01]  /*00c0*/  BSSY.RECONVERGENT B0, `(.L_x_76) ;  /* 0x000001c000007945 */ /* 0x000fe20003800200 */
[----:B-1----:R-:W-:Y:S01]  /*00d0*/  CS2R R2, SRZ ;  /* 0x0000000000027805 */ /* 0x002fe2000001ff00 */
[----:B--2---:R-:W-:-:S05]  /*00e0*/  IMAD.MOV R9, RZ, RZ, -R11 ;  /* 0x000000ffff097224 */ /* 0x004fca00078e0a0b */
[----:B---3--:R-:W-:-:S13]  /*00f0*/  ISETP.NE.AND P0, PT, R10, R9, PT ;  /* 0x000000090a00720c */ /* 0x008fda0003f05270 */
[----:B0-----:R-:W-:Y:S05]  /*0100*/  @!P0 BRA `(.L_x_77) ;  /* 0x00000000005c8947 */ /* 0x001fea0003800000 */
[C-C-:B------:R-:W-:Y:S01]  /*0110*/  IMAD.IADD R6, R10.reuse, 0x1, R11.reuse ;  /* 0x000000010a067824 */ /* 0x140fe200078e020b */
[----:B------:R-:W-:Y:S01]  /*0120*/  BSSY.RECONVERGENT B1, `(.L_x_77) ;  /* 0x0000015000017945 */ /* 0x000fe20003800200 */
[----:B------:R-:W-:Y:S02]  /*0130*/  IMAD.MOV.U32 R2, RZ, RZ, 0x1 ;  /* 0x00000001ff027424 */ /* 0x000fe400078e00ff */
[----:B------:R-:W-:Y:S02]  /*0140*/  IMAD.IADD R10, R10, 0x1, -R11 ;  /* 0x000000010a0a7824 */ /* 0x000fe400078e0a0b */
[----:B------:R-:W0:Y:S08]  /*0150*/  I2F.F64 R6, R6 ;  /* 0x0000000600067312 */ /* 0x000e300000201c00 */
        /* <DEDUP_REMOVED lines=15> */
[----:B------:R-:W-:-:S07]  /*0250*/  MOV R12, 0x270 ;  /* 0x00000270000c7802 */ /* 0x000fce0000000f00 */
[----:B------:R-:W-:Y:S05]  /*0260*/  CALL.REL.NOINC `($__internal_1_$__cuda_sm20_div_rn_f64_full) ;  /* 0x0000000400407944 */ /* 0x000fea0003c00000 */
.L_x_78:
[----:B------:R-:W-:Y:S05]  /*0270*/  BSYNC.RECONVERGENT B1 ;  /* 0x0000000000017941 */ /* 0x000fea0003800200 */
.L_x_77:
[----:B------:R-:W-:Y:S05]  /*0280*/  BSYNC.RECONVERGENT B0 ;  /* 0x0000000000007941 */ /* 0x000fea0003800200 */
.L_x_76:
[C---:B------:R-:W-:Y:S01]  /*0290*/  ISETP.GT.U32.AND P6, PT, R0.reuse, 0x7f, PT ;  /* 0x0000007f0000780c */ /* 0x040fe20003fc4070 */
[----:B------:R0:W-:Y:S01]  /*02a0*/  STG.E.64 desc[UR4][R4.64], R2 ;  /* 0x0000000204007986 */ /* 0x0001e2000c101b04 */
[----:B------:R-:W-:Y:S01]  /*02b0*/  BAR.SYNC.DEFER_BLOCKING 0x0 ;  /* 0x0000000000007b1d */ /* 0x000fe20000010000 */
[C---:B------:R-:W-:Y:S02]  /*02c0*/  ISETP.GT.U32.AND P2, PT, R0.reuse, 0x3f, PT ;  /* 0x0000003f0000780c */ /* 0x040fe40003f44070 */
[C---:B------:R-:W-:Y:S02]  /*02d0*/  ISETP.GT.U32.AND P0, PT, R0.reuse, 0x1f, PT ;  /* 0x0000001f0000780c */ /* 0x040fe40003f04070 */
[C---:B------:R-:W-:Y:S01]  /*02e0*/  ISETP.GT.U32.AND P1, PT, R0.reuse, 0xf, PT ;  /* 0x0000000f0000780c */ /* 0x040fe20003f24070 */
[----:B------:R-:W-:Y:S01]  /*02f0*/  BSSY.RECONVERGENT B0, `(.L_x_79) ;  /* 0x000000b000007945 */ /* 0x000fe20003800200 */
[C---:B------:R-:W-:Y:S02]  /*0300*/  ISETP.GT.U32.AND P3, PT, R0.reuse, 0x3, PT ;  /* 0x000000030000780c */ /* 0x040fe40003f64070 */
[----:B------:R-:W-:-:S02]  /*0310*/  ISETP.GT.U32.AND P4, PT, R0, 0x1, PT ;  /* 0x000000010000780c */ /* 0x000fc40003f84070 */
[----:B0-----:R-:W-:Y:S02]  /*0320*/  P2R R2, PR, RZ, 0x4 ;  /* 0x00000004ff027803 */ /* 0x001fe40000000000 */
[C---:B------:R-:W-:Y:S02]  /*0330*/  ISETP.GT.U32.AND P2, PT, R0.reuse, 0x7, PT ;  /* 0x000000070000780c */ /* 0x040fe40003f44070 */
[----:B------:R-:W-:Y:S01]  /*0340*/  ISETP.NE.AND P5, PT, R0, RZ, PT ;  /* 0x000000ff0000720c */ /* 0x000fe20003fa5270 */
[----:B------:R-:W-:-:S12]  /*0350*/  @P6 BRA `(.L_x_80) ;  /* 0x0000000000106947 */ /* 0x000fd80003800000 */
[----:B------:R-:W2:Y:S04]  /*0360*/  LDG.E.64 R2, desc[UR4][R4.64] ;  /* 0x0000000404027981 */ /* 0x000ea8000c1e1b00 */
[----:B------:R-:W2:Y:S02]  /*0370*/  LDG.E.64 R6, desc[UR4][R4.64+0x400] ;  /* 0x0004000404067981 */ /* 0x000ea4000c1e1b00 */
[----:B--2---:R-:W-:-:S07]  /*0380*/  DADD R2, R2, R6 ;  /* 0x0000000002027229 */ /* 0x004fce0000000006 */
[----:B------:R0:W-:Y:S04]  /*0390*/  STG.E.64 desc[UR4][R4.64], R2 ;  /* 0x0000000204007986 */ /* 0x0001e8000c101b04 */
.L_x_80:
[----:B------:R-:W-:Y:S05]  /*03a0*/  BSYNC.RECONVERGENT B0 ;  /* 0x0000000000007941 */ /* 0x000fea0003800200 */
.L_x_79:
[----:B------:R-:W-:Y:S01]  /*03b0*/  BAR.SYNC.DEFER_BLOCKING 0x0 ;  /* 0x0000000000007b1d */ /* 0x000fe20000010000 */
[----:B------:R-:W-:-:S05]  /*03c0*/  ISETP.GT.U32.AND P6, PT, R0, 0x3f, PT ;  /* 0x0000003f0000780c */ /* 0x000fca0003fc4070 */
[----:B------:R-:W-:Y:S08]  /*03d0*/  BSSY.RECONVERGENT B0, `(.L_x_81) ;  /* 0x0000006000007945 */ /* 0x000ff00003800200 */
[----:B------:R-:W-:Y:S05]  /*03e0*/  @P6 BRA `(.L_x_82) ;  /* 0x0000000000106947 */ /* 0x000fea0003800000 */
[----:B0-----:R-:W2:Y:S04]  /*03f0*/  LDG.E.64 R2, desc[UR4][R4.64] ;  /* 0x0000000404027981 */ /* 0x001ea8000c1e1b00 */
[----:B------:R-:W2:Y:S02]  /*0400*/  LDG.E.64 R6, desc[UR4][R4.64+0x200] ;  /* 0x0002000404067981 */ /* 0x000ea4000c1e1b00 */
[----:B--2---:R-:W-:-:S07]  /*0410*/  DADD R2, R2, R6 ;  /* 0x0000000002027229 */ /* 0x004fce0000000006 */
[----:B------:R1:W-:Y:S04]  /*0420*/  STG.E.64 desc[UR4][R4.64], R2 ;  /* 0x0000000204007986 */ /* 0x0003e8000c101b04 */
.L_x_82:
[----:B------:R-:W-:Y:S05]  /*0430*/  BSYNC.RECONVERGENT B0 ;  /* 0x0000000000007941 */ /* 0x000fea0003800200 */
.L_x_81:
[----:B------:R-:W-:Y:S06]  /*0440*/  BAR.SYNC.DEFER_BLOCKING 0x0 ;  /* 0x0000000000007b1d */ /* 0x000fec0000010000 */
[----:B------:R-:W-:Y:S04]  /*0450*/  BSSY.RECONVERGENT B0, `(.L_x_83) ;  /* 0x0000006000007945 */ /* 0x000fe80003800200 */
[----:B------:R-:W-:Y:S05]  /*0460*/  @P0 BRA `(.L_x_84) ;  /* 0x0000000000100947 */ /* 0x000fea0003800000 */
[----:B01----:R-:W2:Y:S04]  /*0470*/  LDG.E.64 R2, desc[UR4][R4.64] ;  /* 0x0000000404027981 */ /* 0x003ea8000c1e1b00 */
[----:B------:R-:W2:Y:S02]  /*0480*/  LDG.E.64 R6, desc[UR4][R4.64+0x100] ;  /* 0x0001000404067981 */ /* 0x000ea4000c1e1b00 */
[----:B--2---:R-:W-:-:S07]  /*0490*/  DADD R2, R2, R6 ;  /* 0x0000000002027229 */ /* 0x004fce0000000006 */
[----:B------:R2:W-:Y:S04]  /*04a0*/  STG.E.64 desc[UR4][R4.64], R2 ;  /* 0x0000000204007986 */ /* 0x0005e8000c101b04 */
.L_x_84:
[----:B------:R-:W-:Y:S05]  /*04b0*/  BSYNC.RECONVERGENT B0 ;  /* 0x0000000000007941 */ /* 0x000fea0003800200 */
.L_x_83:
[----:B------:R-:W-:Y:S06]  /*04c0*/  BAR.SYNC.DEFER_BLOCKING 0x0 ;  /* 0x0000000000007b1d */ /* 0x000fec0000010000 */
[----:B------:R-:W-:Y:S04]  /*04d0*/  BSSY.RECONVERGENT B0, `(.L_x_85) ;  /* 0x0000006000007945 */ /* 0x000fe80003800200 */
[----:B------:R-:W-:Y:S05]  /*04e0*/  @P1 BRA `(.L_x_86) ;  /* 0x0000000000101947 */ /* 0x000fea0003800000 */
[----:B012---:R-:W2:Y:S04]  /*04f0*/  LDG.E.64 R2, desc[UR4][R4.64] ;  /* 0x0000000404027981 */ /* 0x007ea8000c1e1b00 */
[----:B------:R-:W2:Y:S02]  /*0500*/  LDG.E.64 R6, desc[UR4][R4.64+0x80] ;  /* 0x0000800404067981 */ /* 0x000ea4000c1e1b00 */
[----:B--2---:R-:W-:-:S07]  /*0510*/  DADD R2, R2, R6 ;  /* 0x0000000002027229 */ /* 0x004fce0000000006 */
[----:B------:R3:W-:Y:S04]  /*0520*/  STG.E.64 desc[UR4][R4.64], R2 ;  /* 0x0000000204007986 */ /* 0x0007e8000c101b04 */
.L_x_86:
[----:B------:R-:W-:Y:S05]  /*0530*/  BSYNC.RECONVERGENT B0 ;  /* 0x0000000000007941 */ /* 0x000fea0003800200 */
.L_x_85:
[----:B------:R-:W-:Y:S06]  /*0540*/  BAR.SYNC.DEFER_BLOCKING 0x0 ;  /* 0x0000000000007b1d */ /* 0x000fec0000010000 */
[----:B------:R-:W-:Y:S04]  /*0550*/  BSSY.RECONVERGENT B0, `(.L_x_87) ;  /* 0x0000006000007945 */ /* 0x000fe80003800200 */
[----:B------:R-:W-:Y:S05]  /*0560*/  @P2 BRA `(.L_x_88) ;  /* 0x0000000000102947 */ /* 0x000fea0003800000 */
[----:B0123--:R-:W2:Y:S04]  /*0570*/  LDG.E.64 R2, desc[UR4][R4.64] ;  /* 0x0000000404027981 */ /* 0x00fea8000c1e1b00 */
[----:B------:R-:W2:Y:S02]  /*0580*/  LDG.E.64 R6, desc[UR4][R4.64+0x40] ;  /* 0x0000400404067981 */ /* 0x000ea4000c1e1b00 */
[----:B--2---:R-:W-:-:S07]  /*0590*/  DADD R2, R2, R6 ;  /* 0x0000000002027229 */ /* 0x004fce0000000006 */
[----:B------:R4:W-:Y:S04]  /*05a0*/  STG.E.64 desc[UR4][R4.64], R2 ;  /* 0x0000000204007986 */ /* 0x0009e8000c101b04 */
.L_x_88:
[----:B------:R-:W-:Y:S05]  /*05b0*/  BSYNC.RECONVERGENT B0 ;  /* 0x0000000000007941 */ /* 0x000fea0003800200 */
.L_x_87:
[----:B------:R-:W-:Y:S06]  /*05c0*/  BAR.SYNC.DEFER_BLOCKING 0x0 ;  /* 0x0000000000007b1d */ /* 0x000fec0000010000 */
[----:B------:R-:W-:Y:S04]  /*05d0*/  BSSY.RECONVERGENT B0, `(.L_x_89) ;  /* 0x0000006000007945 */ /* 0x000fe80003800200 */
[----:B------:R-:W-:Y:S05]  /*05e0*/  @P3 BRA `(.L_x_90) ;  /* 0x0000000000103947 */ /* 0x000fea0003800000 */
[----:B01234-:R-:W2:Y:S04]  /*05f0*/  LDG.E.64 R2, desc[UR4][R4.64] ;  /* 0x0000000404027981 */ /* 0x01fea8000c1e1b00 */
[----:B------:R-:W2:Y:S02]  /*0600*/  LDG.E.64 R6, desc[UR4][R4.64+0x20] ;  /* 0x0000200404067981 */ /* 0x000ea4000c1e1b00 */
[----:B--2---:R-:W-:-:S07]  /*0610*/  DADD R2, R2, R6 ;  /* 0x0000000002027229 */ /* 0x004fce0000000006 */
[----:B------:R0:W-:Y:S04]  /*0620*/  STG.E.64 desc[UR4][R4.64], R2 ;  /* 0x0000000204007986 */ /* 0x0001e8000c101b04 */
.L_x_90:
[----:B------:R-:W-:Y:S05]  /*0630*/  BSYNC.RECONVERGENT B0 ;  /* 0x0000000000007941 */ /* 0x000fea0003800200 */
.L_x_89:
[----:B------:R-:W-:Y:S06]  /*0640*/  BAR.SYNC.DEFER_BLOCKING 0x0 ;  /* 0x0000000000007b1d */ /* 0x000fec0000010000 */
[----:B------:R-:W-:Y:S04]  /*0650*/  BSSY.RECONVERGENT B0, `(.L_x_91) ;  /* 0x0000006000007945 */ /* 0x000fe80003800200 */
[----:B------:R-:W-:Y:S05]  /*0660*/  @P4 BRA `(.L_x_92) ;  /* 0x0000000000104947 */ /* 0x000fea0003800000 */
[----:B01234-:R-:W2:Y:S04]  /*0670*/  LDG.E.64 R2, desc[UR4][R4.64] ;  /* 0x0000000404027981 */ /* 0x01fea8000c1e1b00 */
[----:B------:R-:W2:Y:S02]  /*0680*/  LDG.E.64 R6, desc[UR4][R4.64+0x10] ;  /* 0x0000100404067981 */ /* 0x000ea4000c1e1b00 */
[----:B--2---:R-:W-:-:S07]  /*0690*/  DADD R2, R2, R6 ;  /* 0x0000000002027229 */ /* 0x004fce0000000006 */
[----:B------:R0:W-:Y:S04]  /*06a0*/  STG.E.64 desc[UR4][R4.64], R2 ;  /* 0x0000000204007986 */ /* 0x0001e8000c101b04 */
.L_x_92:
[----:B------:R-:W-:Y:S05]  /*06b0*/  BSYNC.RECONVERGENT B0 ;  /* 0x0000000000007941 */ /* 0x000fea0003800200 */
.L_x_91:
[----:B------:R-:W-:Y:S06]  /*06c0*/  BAR.SYNC.DEFER_BLOCKING 0x0 ;  /* 0x0000000000007b1d */ /* 0x000fec0000010000 */
[----:B------:R-:W-:Y:S04]  /*06d0*/  BSSY.RECONVERGENT B0, `(.L_x_93) ;  /* 0x0000007000007945 */ /* 0x000fe80003800200 */
[----:B------:R-:W-:Y:S05]  /*06e0*/  @P5 BRA `(.L_x_94) ;  /* 0x0000000000145947 */ /* 0x000fea0003800000 */
[----:B------:R-:W5:Y:S01]  /*06f0*/  LDC.64 R6, c[0x0][0x390] ;  /* 0x0000e400ff067b82 */ /* 0x000f620000000a00 */
[----:B01234-:R-:W2:Y:S04]  /*0700*/  LDG.E.64 R2, desc[UR4][R4.64] ;  /* 0x0000000404027981 */ /* 0x01fea8000c1e1b00 */
[----:B-----5:R-:W2:Y:S02]  /*0710*/  LDG.E.64 R6, desc[UR4][R6.64+0x8] ;  /* 0x0000080406067981 */ /* 0x020ea4000c1e1b00 */
[----:B--2---:R-:W-:-:S07]  /*0720*/  DADD R2, R2, R6 ;  /* 0x0000000002027229 */ /* 0x004fce0000000006 */
[----:B------:R0:W-:Y:S04]  /*0730*/  STG.E.64 desc[UR4][R4.64], R2 ;  /* 0x0000000204007986 */ /* 0x0001e8000c101b04 */
.L_x_94:
[----:B------:R-:W-:Y:S05]  /*0740*/  BSYNC.RECONVERGENT B0 ;  /* 0x0000000000007941 */ /* 0x000fea0003800200 */
.L_x_93:
[----:B------:R-:W-:Y:S06]  /*0750*/  BAR.SYNC.DEFER_BLOCKING 0x0 ;  /* 0x0000000000007b1d */ /* 0x000fec0000010000 */
[----:B------:R-:W-:Y:S05]  /*0760*/  EXIT ;  /* 0x000000000000794d */ /* 0x000fea0003800000 */
        .weak           $__internal_1_$__cuda_sm20_div_rn_f64_full
        .type           $__internal_1_$__cuda_sm20_div_rn_f64_full,@function
        .size           $__internal_1_$__cuda_sm20_div_rn_f64_full,(.L_x_103 - $__internal_1_$__cuda_sm20_div_rn_f64_full)
$__internal_1_$__cuda_sm20_div_rn_f64_full:
[C---:B------:R-:W-:Y:S01]  /*0770*/  FSETP.GEU.AND P0, PT, |R7|.reuse, 1.469367938527859385e-39, PT ;  /* 0x001000000700780b */ /* 0x040fe20003f0e200 */
[----:B------:R-:W-:Y:S01]  /*0780*/  IMAD.MOV.U32 R10, RZ, RZ, 0x1 ;  /* 0x00000001ff0a7424 */ /* 0x000fe200078e00ff */
[----:B------:R-:W-:Y:S01]  /*0790*/  LOP3.LUT R2, R7, 0x800fffff, RZ, 0xc0, !PT ;  /* 0x800fffff07027812 */ /* 0x000fe200078ec0ff */
[----:B------:R-:W-:Y:S01]  /*07a0*/  BSSY.RECONVERGENT B2, `(.L_x_95) ;  /* 0x0000055000027945 */ /* 0x000fe20003800200 */
[C---:B------:R-:W-:Y:S02]  /*07b0*/  FSETP.GEU.AND P2, PT, |R9|.reuse, 1.469367938527859385e-39, PT ;  /* 0x001000000900780b */ /* 0x040fe40003f4e200 */
[----:B------:R-:W-:Y:S01]  /*07c0*/  LOP3.LUT R3, R2, 0x3ff00000, RZ, 0xfc, !PT ;  /* 0x3ff0000002037812 */ /* 0x000fe200078efcff */
[----:B------:R-:W-:Y:S01]  /*07d0*/  IMAD.MOV.U32 R2, RZ, RZ, R6 ;  /* 0x000000ffff027224 */ /* 0x000fe200078e0006 */
[----:B------:R-:W-:Y:S02]  /*07e0*/  LOP3.LUT R13, R9, 0x7ff00000, RZ, 0xc0, !PT ;  /* 0x7ff00000090d7812 */ /* 0x000fe400078ec0ff */
[----:B------:R-:W-:-:S03]  /*07f0*/  LOP3.LUT R16, R7, 0x7ff00000, RZ, 0xc0, !PT ;  /* 0x7ff0000007107812 */ /* 0x000fc600078ec0ff */
[----:B------:R-:W-:Y:S01]  /*0800*/  @!P0 DMUL R2, R6, 8.98846567431157953865e+307 ;  /* 0x7fe0000006028828 */ /* 0x000fe20000000000 */
[----:B------:R-:W-:-:S03]  /*0810*/  ISETP.GE.U32.AND P1, PT, R13, R16, PT ;  /* 0x000000100d00720c */ /* 0x000fc60003f26070 */
[----:B------:R-:W-:Y:S02]  /*0820*/  @!P2 LOP3.LUT R20, R7, 0x7ff00000, RZ, 0xc0, !PT ;  /* 0x7ff000000714a812 */ /* 0x000fe400078ec0ff */
[----:B------:R-:W0:Y:S02]  /*0830*/  MUFU.RCP64H R11, R3 ;  /* 0x00000003000b7308 */ /* 0x000e240000001800 */
[----:B------:R-:W-:Y:S01]  /*0840*/  @!P2 ISETP.GE.U32.AND P3, PT, R13, R20, PT ;  /* 0x000000140d00a20c */ /* 0x000fe20003f66070 */
[----:B------:R-:W-:Y:S01]  /*0850*/  @!P2 IMAD.MOV.U32 R20, RZ, RZ, RZ ;  /* 0x000000ffff14a224 */ /* 0x000fe200078e00ff */
[----:B0-----:R-:W-:-:S08]  /*0860*/  DFMA R14, R10, -R2, 1 ;  /* 0x3ff000000a0e742b */ /* 0x001fd00000000802 */
[----:B------:R-:W-:Y:S01]  /*0870*/  DFMA R18, R14, R14, R14 ;  /* 0x0000000e0e12722b */ /* 0x000fe2000000000e */
[----:B------:R-:W-:-:S05]  /*0880*/  IMAD.MOV.U32 R14, RZ, RZ, 0x1ca00000 ;  /* 0x1ca00000ff0e7424 */ /* 0x000fca00078e00ff */
[C---:B------:R-:W-:Y:S02]  /*0890*/  @!P2 SEL R15, R14.reuse, 0x63400000, !P3 ;  /* 0x634000000e0fa807 */ /* 0x040fe40005800000 */
[----:B------:R-:W-:Y:S01]  /*08a0*/  DFMA R18, R10, R18, R10 ;  /* 0x000000120a12722b */ /* 0x000fe2000000000a */
[----:B------:R-:W-:Y:S01]  /*08b0*/  SEL R11, R14, 0x63400000, !P1 ;  /* 0x634000000e0b7807 */ /* 0x000fe20004800000 */
[----:B------:R-:W-:Y:S01]  /*08c0*/  IMAD.MOV.U32 R10, RZ, RZ, R8 ;  /* 0x000000ffff0a7224 */ /* 0x000fe200078e0008 */
[--C-:B------:R-:W-:Y:S02]  /*08d0*/  @!P2 LOP3.LUT R15, R15, 0x80000000, R9.reuse, 0xf8, !PT ;  /* 0x800000000f0fa812 */ /* 0x100fe400078ef809 */
[----:B------:R-:W-:Y:S02]  /*08e0*/  LOP3.LUT R11, R11, 0x800fffff, R9, 0xf8, !PT ;  /* 0x800fffff0b0b7812 */ /* 0x000fe400078ef809 */
[----:B------:R-:W-:Y:S01]  /*08f0*/  @!P2 LOP3.LUT R21, R15, 0x100000, RZ, 0xfc, !PT ;  /* 0x001000000f15a812 */ /* 0x000fe200078efcff */
[----:B------:R-:W-:-:S05]  /*0900*/  DFMA R22, R18, -R2, 1 ;  /* 0x3ff000001216742b */ /* 0x000fca0000000802 */
[----:B------:R-:W-:-:S03]  /*0910*/  @!P2 DFMA R10, R10, 2, -R20 ;  /* 0x400000000a0aa82b */ /* 0x000fc60000000814 */
[----:B------:R-:W-:Y:S01]  /*0920*/  DFMA R18, R18, R22, R18 ;  /* 0x000000161212722b */ /* 0x000fe20000000012 */
[----:B------:R-:W-:Y:S02]  /*0930*/  IMAD.MOV.U32 R23, RZ, RZ, R13 ;  /* 0x000000ffff177224 */ /* 0x000fe400078e000d */
[----:B------:R-:W-:Y:S01]  /*0940*/  IMAD.MOV.U32 R22, RZ, RZ, R16 ;  /* 0x000000ffff167224 */ /* 0x000fe200078e0010 */
[----:B------:R-:W-:-:S03]  /*0950*/  @!P0 LOP3.LUT R22, R3, 0x7ff00000, RZ, 0xc0, !PT ;  /* 0x7ff0000003168812 */ /* 0x000fc600078ec0ff */
[----:B------:R-:W-:Y:S01]  /*0960*/  @!P2 LOP3.LUT R23, R11, 0x7ff00000, RZ, 0xc0, !PT ;  /* 0x7ff000000b17a812 */ /* 0x000fe200078ec0ff */
[----:B------:R-:W-:Y:S01]  /*0970*/  DMUL R20, R18, R10 ;  /* 0x0000000a12147228 */ /* 0x000fe20000000000 */
[----:B------:R-:W-:-:S03]  /*0980*/  VIADD R24, R22, 0xffffffff ;  /* 0xffffffff16187836 */ /* 0x000fc60000000000 */
[----:B------:R-:W-:-:S04]  /*0990*/  VIADD R15, R23, 0xffffffff ;  /* 0xffffffff170f7836 */ /* 0x000fc80000000000 */
[----:B------:R-:W-:Y:S01]  /*09a0*/  DFMA R16, R20, -R2, R10 ;  /* 0x800000021410722b */ /* 0x000fe2000000000a */
[----:B------:R-:W-:-:S04]  /*09b0*/  ISETP.GT.U32.AND P0, PT, R15, 0x7feffffe, PT ;  /* 0x7feffffe0f00780c */ /* 0x000fc80003f04070 */
[----:B------:R-:W-:-:S03]  /*09c0*/  ISETP.GT.U32.OR P0, PT, R24, 0x7feffffe, P0 ;  /* 0x7feffffe1800780c */ /* 0x000fc60000704470 */
[----:B------:R-:W-:-:S10]  /*09d0*/  DFMA R16, R18, R16, R20 ;  /* 0x000000101210722b */ /* 0x000fd40000000014 */
[----:B------:R-:W-:Y:S05]  /*09e0*/  @P0 BRA `(.L_x_96) ;  /* 0x00000000006c0947 */ /* 0x000fea0003800000 */
[----:B------:R-:W-:-:S04]  /*09f0*/  LOP3.LUT R18, R7, 0x7ff00000, RZ, 0xc0, !PT ;  /* 0x7ff0000007127812 */ /* 0x000fc800078ec0ff */
[CC--:B------:R-:W-:Y:S02]  /*0a00*/  VIADDMNMX R8, R13.reuse, -R18.reuse, 0xb9600000, !PT ;  /* 0xb96000000d087446 */ /* 0x0c0fe40007800912 */
[----:B------:R-:W-:Y:S02]  /*0a10*/  ISETP.GE.U32.AND P0, PT, R13, R18, PT ;  /* 0x000000120d00720c */ /* 0x000fe40003f06070 */
[----:B------:R-:W-:Y:S02]  /*0a20*/  VIMNMX R8, PT, PT, R8, 0x46a00000, PT ;  /* 0x46a0000008087848 */ /* 0x000fe40003fe0100 */
[----:B------:R-:W-:-:S05]  /*0a30*/  SEL R13, R14, 0x63400000, !P0 ;  /* 0x634000000e0d7807 */ /* 0x000fca0004000000 */
[----:B------:R-:W-:Y:S02]  /*0a40*/  IMAD.IADD R13, R8, 0x1, -R13 ;  /* 0x00000001080d7824 */ /* 0x000fe400078e0a0d */
[----:B------:R-:W-:Y:S02]  /*0a50*/  IMAD.MOV.U32 R8, RZ, RZ, RZ ;  /* 0x000000ffff087224 */ /* 0x000fe400078e00ff */
        /* <DEDUP_REMOVED lines=11> */
[----:B------:R-:W-:Y:S01]  /*0b10*/  DMUL.RP R8, R16, R8 ;  /* 0x0000000810087228 */ /* 0x000fe20000008000 */
[----:B------:R-:W-:Y:S01]  /*0b20*/  IMAD.MOV.U32 R2, RZ, RZ, RZ ;  /* 0x000000ffff027224 */ /* 0x000fe200078e00ff */
[----:B------:R-:W-:-:S05]  /*0b30*/  IADD3 R13, PT, PT, -R13, -0x43300000, RZ ;  /* 0xbcd000000d0d7810 */ /* 0x000fca0007ffe1ff */
[----:B------:R-:W-:-:S03]  /*0b40*/  DFMA R2, R14, -R2, R16 ;  /* 0x800000020e02722b */ /* 0x000fc60000000010 */
[----:B------:R-:W-:-:S07]  /*0b50*/  LOP3.LUT R7, R9, R7, RZ, 0x3c, !PT ;  /* 0x0000000709077212 */ /* 0x000fce00078e3cff */
[----:B------:R-:W-:-:S04]  /*0b60*/  FSETP.NEU.AND P0, PT, |R3|, R13, PT ;  /* 0x0000000d0300720b */ /* 0x000fc80003f0d200 */
[----:B------:R-:W-:Y:S02]  /*0b70*/  FSEL R14, R8, R14, !P0 ;  /* 0x0000000e080e7208 */ /* 0x000fe40004000000 */
[----:B------:R-:W-:Y:S01]  /*0b80*/  FSEL R15, R7, R15, !P0 ;  /* 0x0000000f070f7208 */ /* 0x000fe20004000000 */
[----:B------:R-:W-:Y:S06]  /*0b90*/  BRA `(.L_x_97) ;  /* 0x0000000000547947 */ /* 0x000fec0003800000 */
.L_x_96:
        /* <DEDUP_REMOVED lines=16> */
.L_x_99:
[----:B------:R-:W-:Y:S01]  /*0ca0*/  LOP3.LUT R15, R7, 0x80000, RZ, 0xfc, !PT ;  /* 0x00080000070f7812 */ /* 0x000fe200078efcff */
[----:B------:R-:W-:Y:S01]  /*0cb0*/  IMAD.MOV.U32 R14, RZ, RZ, R6 ;  /* 0x000000ffff0e7224 */ /* 0x000fe200078e0006 */
[----:B------:R-:W-:Y:S06]  /*0cc0*/  BRA `(.L_x_97) ;  /* 0x0000000000087947 */ /* 0x000fec0003800000 */
.L_x_98:
[----:B------:R-:W-:Y:S01]  /*0cd0*/  LOP3.LUT R15, R9, 0x80000, RZ, 0xfc, !PT ;  /* 0x00080000090f7812 */ /* 0x000fe200078efcff */
[----:B------:R-:W-:-:S07]  /*0ce0*/  IMAD.MOV.U32 R14, RZ, RZ, R8 ;  /* 0x000000ffff0e7224 */ /* 0x000fce00078e0008 */
.L_x_97:
[----:B------:R-:W-:Y:S05]  /*0cf0*/  BSYNC.RECONVERGENT B2 ;  /* 0x0000000000027941 */ /* 0x000fea0003800200 */
.L_x_95:
[----:B------:R-:W-:Y:S02]  /*0d00*/  IMAD.MOV.U32 R13, RZ, RZ, 0x0 ;  /* 0x00000000ff0d7424 */ /* 0x000fe400078e00ff */
[----:B------:R-:W-:Y:S02]  /*0d10*/  IMAD.MOV.U32 R2, RZ, RZ, R14 ;  /* 0x000000ffff027224 */ /* 0x000fe400078e000e */
[----:B------:R-:W-:Y:S01]  /*0d20*/  IMAD.MOV.U32 R3, RZ, RZ, R15 ;  /* 0x000000ffff037224 */ /* 0x000fe200078e000f */
[----:B------:R-:W-:Y:S06]  /*0d30*/  RET.REL.NODEC R12 `(_Z22gpu_histogram_distancePiS_Pd) ;  /* 0xfffffff00cb07950 */ /* 0x000fec0003c3ffff */
.L_x_100:
        /* <DEDUP_REMOVED lines=12> */
.L_x_103:


//--------------------- .text._Z22gpu_image_to_histogramPhPi --------------------------
	.section	.text._Z22gpu_image_to_histogramPhPi,"ax",@progbits
	.align	128
        .global         _Z22gpu_image_to_histogramPhPi
        .type           _Z22gpu_image_to_histogramPhPi,@function
        .size           _Z22gpu_image_to_histogramPhPi,(.L_x_106 - _Z22gpu_image_to_histogramPhPi)
        .other          _Z22gpu_image_to_histogramPhPi,@"STO_CUDA_ENTRY STV_DEFAULT"
_Z22gpu_image_to_histogramPhPi:
.text._Z22gpu_image_to_histogramPhPi:
[----:B------:R-:W-:Y:S01]  /*0000*/  LDC R1, c[0x0][0x37c] ;  /* 0x0000df00ff017b82 */ /* 0x000fe20000000800 */
[----:B------:R-:W0:Y:S01]  /*0010*/  S2R R14, SR_TID.X ;  /* 0x00000000000e7919 */ /* 0x000e220000002100 */
[----:B------:R-:W1:Y:S01]  /*0020*/  LDCU.64 UR6, c[0x0][0x380] ;  /* 0x00007000ff0677ac */ /* 0x000e620008000a00 */
[----:B------:R-:W2:Y:S01]  /*0030*/  LDCU.64 UR4, c[0x0][0x358] ;  /* 0x00006b00ff0477ac */ /* 0x000ea20008000a00 */
[C---:B0-----:R-:W-:Y:S02]  /*0040*/  LOP3.LUT R10, R14.reuse, 0x1f, RZ, 0xc0, !PT ;  /* 0x0000001f0e0a7812 */ /* 0x041fe400078ec0ff */
[----:B------:R-:W-:Y:S02]  /*0050*/  SHF.R.U32.HI R5, RZ, 0x5, R14 ;  /* 0x00000005ff057819 */ /* 0x000fe4000001160e */
[----:B-1----:R-:W-:Y:S01]  /*0060*/  IADD3 R2, P2, PT, R14, UR6, RZ ;  /* 0x000000060e027c10 */ /* 0x002fe2000ff5e0ff */
[----:B------:R-:W-:Y:S02]  /*0070*/  VIADD R12, R10, 0xffffffff ;  /* 0xffffffff0a0c7836 */ /* 0x000fe40000000000 */
[----:B------:R-:W-:-:S02]  /*0080*/  VIADD R11, R5, 0xffffffff ;  /* 0xffffffff050b7836 */ /* 0x000fc40000000000 */
[----:B------:R-:W-:Y:S01]  /*0090*/  IMAD.X R3, RZ, RZ, UR7, P2 ;  /* 0x00000007ff037e24 */ /* 0x000fe200090e06ff */
[----:B------:R-:W-:Y:S02]  /*00a0*/  ISETP.GT.U32.AND P0, PT, R12, 0x1f, PT ;  /* 0x0000001f0c00780c */ /* 0x000fe40003f04070 */
[C---:B------:R-:W-:Y:S02]  /*00b0*/  ISETP.GT.U32.AND P1, PT, R11.reuse, 0x1f, PT ;  /* 0x0000001f0b00780c */ /* 0x040fe40003f24070 */
[----:B------:R-:W-:Y:S01]  /*00c0*/  ISETP.GT.U32.OR P5, PT, R11, 0x1f, P0 ;  /* 0x0000001f0b00780c */ /* 0x000fe200007a4470 */
[----:B--2---:R-:W2:Y:S10]  /*00d0*/  LDG.E.U8 R0, desc[UR4][R2.64] ;  /* 0x0000000402007981 */ /* 0x004eb4000c1e1100 */
[----:B------:R-:W-:-:S02]  /*00e0*/  @!P1 VIADD R8, R14, 0xffffffe0 ;  /* 0xffffffe00e089836 */ /* 0x000fc40000000000 */
[----:B------:R-:W-:-:S05]  /*00f0*/  @!P5 IMAD R6, R11, 0x20, R12 ;  /* 0x000000200b06d824 */ /* 0x000fca00078e020c */
[----:B------:R-:W-:-:S05]  /*0100*/  @!P5 IADD3 R6, P3, PT, R6, UR6, RZ ;  /* 0x000000060606dc10 */ /* 0x000fca000ff7e0ff */
[----:B------:R-:W-:Y:S01]  /*0110*/  @!P5 IMAD.X R7, RZ, RZ, UR7, P3 ;  /* 0x00000007ff07de24 */ /* 0x000fe200098e06ff */
[----:B------:R-:W-:-:S05]  /*0120*/  @!P1 IADD3 R8, P2, PT, R8, UR6, RZ ;  /* 0x0000000608089c10 */ /* 0x000fca000ff5e0ff */
[----:B------:R-:W2:Y:S01]  /*0130*/  @!P5 LDG.E.U8 R7, desc[UR4][R6.64] ;  /* 0x000000040607d981 */ /* 0x000ea2000c1e1100 */
[----:B------:R-:W-:-:S06]  /*0140*/  @!P1 IMAD.X R9, RZ, RZ, UR7, P2 ;  /* 0x00000007ff099e24 */ /* 0x000fcc00090e06ff */
[----:B------:R-:W3:Y:S01]  /*0150*/  @!P1 LDG.E.U8 R9, desc[UR4][R8.64] ;  /* 0x0000000408099981 */ /* 0x000ee2000c1e1100 */
[----:B------:R-:W-:Y:S02]  /*0160*/  ISETP.NE.AND P2, PT, R5, 0x1f, PT ;  /* 0x0000001f0500780c */ /* 0x000fe40003f45270 */
[----:B------:R-:W-:Y:S02]  /*0170*/  ISETP.EQ.OR P3, PT, R10, 0x1f, P1 ;  /* 0x0000001f0a00780c */ /* 0x000fe40000f62670 */
[----:B------:R-:W-:Y:S02]  /*0180*/  ISETP.GT.U32.OR P4, PT, R12, 0x1f, !P2 ;  /* 0x0000001f0c00780c */ /* 0x000fe40005784470 */
[----:B------:R-:W-:-:S07]  /*0190*/  PRMT R4, RZ, 0x7610, R4 ;  /* 0x00007610ff047816 */ /* 0x000fce0000000004 */
[----:B------:R0:W4:Y:S02]  /*01a0*/  @P2 LDG.E.U8 R19, desc[UR4][R2.64+0x20] ;  /* 0x0000200402132981 */ /* 0x000124000c1e1100 */
[----:B------:R-:W-:Y:S02]  /*01b0*/  @!P3 IMAD R11, R11, 0x20, R10 ;  /* 0x000000200b0bb824 */ /* 0x000fe400078e020a */
[----:B------:R-:W-:-:S04]  /*01c0*/  @!P4 IMAD R12, R5, 0x20, R12 ;  /* 0x00000020050cc824 */ /* 0x000fc800078e020c */
[----:B------:R-:W-:Y:S01]  /*01d0*/  @!P4 VIADD R12, R12, 0x20 ;  /* 0x000000200c0cc836 */ /* 0x000fe20000000000 */
[----:B--2---:R-:W-:-:S04]  /*01e0*/  @!P5 ISETP.GE.U32.AND P6, PT, R7, R0, PT ;  /* 0x000000000700d20c */ /* 0x004fc80003fc6070 */
[----:B------:R-:W-:Y:S02]  /*01f0*/  @!P5 SEL R13, RZ, 0xff80, !P6 ;  /* 0x0000ff80ff0dd807 */ /* 0x000fe40007000000 */
[----:B------:R-:W-:Y:S02]  /*0200*/  @!P3 IADD3 R6, P6, PT, R11, UR6, RZ ;  /* 0x000000060b06bc10 */ /* 0x000fe4000ffde0ff */
[----:B------:R-:W-:Y:S02]  /*0210*/  @!P5 PRMT R4, R13, 0x7610, R4 ;  /* 0x000076100d04d816 */ /* 0x000fe40000000004 */
[----:B---3--:R-:W-:Y:S01]  /*0220*/  @!P1 ISETP.GE.U32.AND P5, PT, R9, R0, PT ;  /* 0x000000000900920c */ /* 0x008fe20003fa6070 */
[----:B------:R-:W-:Y:S01]  /*0230*/  @!P3 IMAD.X R7, RZ, RZ, UR7, P6 ;  /* 0x00000007ff07be24 */ /* 0x000fe2000b0e06ff */
[----:B------:R-:W-:Y:S02]  /*0240*/  ISETP.NE.AND P6, PT, R10, 0x1f, PT ;  /* 0x0000001f0a00780c */ /* 0x000fe40003fc5270 */
[----:B------:R-:W-:Y:S01]  /*0250*/  @!P1 SEL R13, RZ, 0x40, !P5 ;  /* 0x00000040ff0d9807 */ /* 0x000fe20006800000 */
[----:B------:R-:W-:Y:S01]  /*0260*/  @!P0 VIADD R10, R14, 0xffffffff ;  /* 0xffffffff0e0a8836 */ /* 0x000fe20000000000 */
[----:B------:R-:W-:Y:S01]  /*0270*/  @!P4 IADD3 R8, P5, PT, R12, UR6, RZ ;  /* 0x000000060c08cc10 */ /* 0x000fe2000ffbe0ff */
[----:B------:R-:W2:Y:S04]  /*0280*/  @!P3 LDG.E.U8 R7, desc[UR4][R6.64+0x1] ;  /* 0x000001040607b981 */ /* 0x000ea8000c1e1100 */
[----:B------:R-:W-:Y:S01]  /*0290*/  @!P4 IMAD.X R9, RZ, RZ, UR7, P5 ;  /* 0x00000007ff09ce24 */ /* 0x000fe2000a8e06ff */
[----:B------:R-:W-:-:S03]  /*02a0*/  @!P0 IADD3 R10, P5, PT, R10, UR6, RZ ;  /* 0x000000060a0a8c10 */ /* 0x000fc6000ffbe0ff */
[----:B------:R-:W3:Y:S02]  /*02b0*/  @P6 LDG.E.U8 R15, desc[UR4][R2.64+0x1] ;  /* 0x00000104020f6981 */ /* 0x000ee4000c1e1100 */
[----:B------:R-:W-:Y:S01]  /*02c0*/  @!P0 IMAD.X R11, RZ, RZ, UR7, P5 ;  /* 0x00000007ff0b8e24 */ /* 0x000fe2000a8e06ff */
[----:B------:R-:W-:Y:S01]  /*02d0*/  ISETP.EQ.OR P5, PT, R5, 0x1f, !P6 ;  /* 0x0000001f0500780c */ /* 0x000fe200077a2670 */
[----:B------:R-:W5:Y:S04]  /*02e0*/  @!P4 LDG.E.U8 R9, desc[UR4][R8.64] ;  /* 0x000000040809c981 */ /* 0x000f68000c1e1100 */
[----:B------:R-:W5:Y:S08]  /*02f0*/  @!P0 LDG.E.U8 R11, desc[UR4][R10.64] ;  /* 0x000000040a0b8981 */ /* 0x000f70000c1e1100 */
[----:B------:R-:W4:Y:S01]  /*0300*/  @!P5 LDG.E.U8 R17, desc[UR4][R2.64+0x21] ;  /* 0x000021040211d981 */ /* 0x000f22000c1e1100 */
[----:B------:R-:W-:-:S04]  /*0310*/  @!P1 LOP3.LUT R13, R13, R4, RZ, 0xfc, !PT ;  /* 0x000000040d0d9212 */ /* 0x000fc800078efcff */
[----:B------:R-:W-:Y:S02]  /*0320*/  @!P1 PRMT R4, R13, 0x7610, R4 ;  /* 0x000076100d049816 */ /* 0x000fe40000000004 */
[----:B--2---:R-:W-:-:S04]  /*0330*/  @!P3 ISETP.GE.U32.AND P1, PT, R7, R0, PT ;  /* 0x000000000700b20c */ /* 0x004fc80003f26070 */
[----:B------:R-:W-:-:S04]  /*0340*/  @!P3 SEL R5, RZ, 0x20, !P1 ;  /* 0x00000020ff05b807 */ /* 0x000fc80004800000 */
[----:B------:R-:W-:Y:S02]  /*0350*/  @!P3 LOP3.LUT R5, R5, R4, RZ, 0xfc, !PT ;  /* 0x000000040505b212 */ /* 0x000fe400078efcff */
[----:B---3--:R-:W-:Y:S02]  /*0360*/  @P6 ISETP.GE.U32.AND P1, PT, R15, R0, PT ;  /* 0x000000000f00620c */ /* 0x008fe40003f26070 */
[----:B------:R-:W-:Y:S02]  /*0370*/  @!P3 PRMT R4, R5, 0x7610, R4 ;  /* 0x000076100504b816 */ /* 0x000fe40000000004 */
[----:B------:R-:W-:-:S04]  /*0380*/  @P6 SEL R5, RZ, 0x10, !P1 ;  /* 0x00000010ff056807 */ /* 0x000fc80004800000 */
[----:B------:R-:W-:Y:S02]  /*0390*/  @P6 LOP3.LUT R5, R5, R4, RZ, 0xfc, !PT ;  /* 0x0000000405056212 */ /* 0x000fe400078efcff */
[-C--:B----4-:R-:W-:Y:S02]  /*03a0*/  @!P5 ISETP.GE.U32.AND P1, PT, R17, R0.reuse, PT ;  /* 0x000000001100d20c */ /* 0x090fe40003f26070 */
[----:B------:R-:W-:Y:S02]  /*03b0*/  @P6 PRMT R4, R5, 0x7610, R4 ;  /* 0x0000761005046816 */ /* 0x000fe40000000004 */
[----:B0-----:R-:W-:Y:S02]  /*03c0*/  @!P5 SEL R3, RZ, 0x8, !P1 ;  /* 0x00000008ff03d807 */ /* 0x001fe40004800000 */
[----:B------:R-:W-:Y:S02]  /*03d0*/  @P2 ISETP.GE.U32.AND P1, PT, R19, R0, PT ;  /* 0x000000001300220c */ /* 0x000fe40003f26070 */
[----:B------:R-:W-:-:S04]  /*03e0*/  @!P5 LOP3.LUT R3, R3, R4, RZ, 0xfc, !PT ;  /* 0x000000040303d212 */ /* 0x000fc800078efcff */
[----:B------:R-:W-:Y:S02]  /*03f0*/  @!P5 PRMT R4, R3, 0x7610, R4 ;  /* 0x000076100304d816 */ /* 0x000fe40000000004 */
[----:B------:R-:W-:Y:S02]  /*0400*/  @P2 SEL R3, RZ, 0x4, !P1 ;  /* 0x00000004ff032807 */ /* 0x000fe40004800000 */
[----:B-----5:R-:W-:Y:S02]  /*0410*/  @!P4 ISETP.GE.U32.AND P1, PT, R9, R0, PT ;  /* 0x000000000900c20c */ /* 0x020fe40003f26070 */
[----:B------:R-:W-:Y:S02]  /*0420*/  @P2 LOP3.LUT R3, R3, R4, RZ, 0xfc, !PT ;  /* 0x0000000403032212 */ /* 0x000fe400078efcff */
[----:B------:R-:W-:Y:S02]  /*0430*/  @!P4 SEL R5, RZ, 0x2, !P1 ;  /* 0x00000002ff05c807 */ /* 0x000fe40004800000 */
[----:B------:R-:W-:-:S02]  /*0440*/  @P2 PRMT R4, R3, 0x7610, R4 ;  /* 0x0000761003042816 */ /* 0x000fc40000000004 */
[----:B------:R-:W0:Y:S01]  /*0450*/  LDC.64 R2, c[0x0][0x388] ;  /* 0x0000e200ff027b82 */ /* 0x000e220000000a00 */
[----:B------:R-:W-:Y:S02]  /*0460*/  @!P0 ISETP.GE.U32.AND P1, PT, R11, R0, PT ;  /* 0x000000000b00820c */ /* 0x000fe40003f26070 */
[----:B------:R-:W-:Y:S02]  /*0470*/  @!P4 LOP3.LUT R5, R5, R4, RZ, 0xfc, !PT ;  /* 0x000000040505c212 */ /* 0x000fe400078efcff */
[----:B------:R-:W-:Y:S02]  /*0480*/  @!P0 SEL R7, RZ, 0x1, !P1 ;  /* 0x00000001ff078807 */ /* 0x000fe40004800000 */
[----:B------:R-:W-:-:S04]  /*0490*/  @!P4 PRMT R4, R5, 0x7610, R4 ;  /* 0x000076100504c816 */ /* 0x000fc80000000004 */
[----:B------:R-:W-:-:S04]  /*04a0*/  @!P0 LOP3.LUT R7, R4, R7, RZ, 0xfc, !PT ;  /* 0x0000000704078212 */ /* 0x000fc800078efcff */
[----:B------:R-:W-:-:S04]  /*04b0*/  @!P0 PRMT R4, R7, 0x7610, R4 ;  /* 0x0000761007048816 */ /* 0x000fc80000000004 */
[----:B------:R-:W-:Y:S01]  /*04c0*/  LOP3.LUT R5, R4, 0xff, RZ, 0xc0, !PT ;  /* 0x000000ff04057812 */ /* 0x000fe200078ec0ff */
[----:B------:R-:W-:-:S04]  /*04d0*/  IMAD.MOV.U32 R7, RZ, RZ, 0x1 ;  /* 0x00000001ff077424 */ /* 0x000fc800078e00ff */
[----:B0-----:R-:W-:-:S05]  /*04e0*/  IMAD.WIDE.U32 R2, R5, 0x4, R2 ;  /* 0x0000000405027825 */ /* 0x001fca00078e0002 */
[----:B------:R-:W-:Y:S01]  /*04f0*/  REDG.E.ADD.STRONG.GPU desc[UR4][R2.64], R7 ;  /* 0x000000070200798e */ /* 0x000fe2000c12e104 */
[----:B------:R-:W-:Y:S05]  /*0500*/  EXIT ;  /* 0x000000000000794d */ /* 0x000fea0003800000 */
.L_x_101:
        /* <DEDUP_REMOVED lines=15> */
.L_x_106:


//--------------------- .nv.shared._Z11gpu_consumePhS_PViPV14producer_queuePV14consumer_queue --------------------------
	.section	.nv.shared._Z11gpu_consumePhS_PViPV14producer_queuePV14consumer_queue,"aw",@nobits
	.sectionflags	@""
	.align	8
.nv.shared._Z11gpu_consumePhS_PViPV14producer_queuePV14consumer_queue:
	.zero		5120


//--------------------- .nv.shared.reserved.0     --------------------------
	.section	.nv.shared.reserved.0,"aw",@nobits
	.weak		__nv_reservedSMEM_offset_0_alias
	.size		__nv_reservedSMEM_offset_0_alias, 0, 64
	.other		__nv_reservedSMEM_offset_0_alias,@"STO_CUDA_RESERVED_SHARED STV_DEFAULT"
__nv_reservedSMEM_offset_0_alias:
	.zero		0
	.zero		64


//--------------------- .nv.constant0._Z11gpu_consumePhS_PViPV14producer_queuePV14consumer_queue --------------------------
	.section	.nv.constant0._Z11gpu_consumePhS_PViPV14producer_queuePV14consumer_queue,"a",@progbits
	.sectionflags	@""
	.align	4
.nv.constant0._Z11gpu_consumePhS_PViPV14producer_queuePV14consumer_queue:
	.zero		936


//--------------------- .nv.constant0._Z22gpu_histogram_distancePiS_Pd --------------------------
	.section	.nv.constant0._Z22gpu_histogram_distancePiS_Pd,"a",@progbits
	.sectionflags	@""
	.align	4
.nv.constant0._Z22gpu_histogram_distancePiS_Pd:
	.zero		920


//--------------------- .nv.constant0._Z22gpu_image_to_histogramPhPi --------------------------
	.section	.nv.constant0._Z22gpu_image_to_histogramPhPi,"a",@progbits
	.sectionflags	@""
	.align	4
.nv.constant0._Z22gpu_image_to_histogramPhPi:
	.zero		912


//--------------------- SYMBOLS --------------------------

	.type		.nv.reservedSmem.offset0,@object
	.size		.nv.reservedSmem.offset0,0x4
	.type		.nv.reservedSmem.cap,@object
	.size		.nv.reservedSmem.cap,0x4
